//
// Generated by NVIDIA NVVM Compiler
//
// Compiler Build ID: CL-36424714
// Cuda compilation tools, release 13.0, V13.0.88
// Based on NVVM 20.0.0
//

.version 9.0
.target sm_100
.address_size 64

	// .globl	_Z11vv_update_rPfS_S_
.func  (.param .b64 func_retval0) __internal_accurate_pow
(
	.param .b64 __internal_accurate_pow_param_0,
	.param .b64 __internal_accurate_pow_param_1
)
;
.extern .shared .align 16 .b8 shared[];

.visible .entry _Z11vv_update_rPfS_S_(
	.param .u64 .ptr .align 1 _Z11vv_update_rPfS_S__param_0,
	.param .u64 .ptr .align 1 _Z11vv_update_rPfS_S__param_1,
	.param .u64 .ptr .align 1 _Z11vv_update_rPfS_S__param_2
)
{
	.reg .pred 	%p<14>;
	.reg .b32 	%r<16>;
	.reg .b32 	%f<43>;
	.reg .b64 	%rd<11>;

	ld.param.u64 	%rd2, [_Z11vv_update_rPfS_S__param_0];
	ld.param.u64 	%rd3, [_Z11vv_update_rPfS_S__param_1];
	ld.param.u64 	%rd4, [_Z11vv_update_rPfS_S__param_2];
	cvta.to.global.u64 	%rd5, %rd4;
	cvta.to.global.u64 	%rd6, %rd2;
	cvta.to.global.u64 	%rd7, %rd3;
	mov.u32 	%r9, %ctaid.x;
	mul.wide.u32 	%rd8, %r9, 4;
	add.s64 	%rd1, %rd7, %rd8;
	ld.global.f32 	%f15, [%rd1];
	add.s64 	%rd9, %rd6, %rd8;
	ld.global.f32 	%f16, [%rd9];
	fma.rn.f32 	%f17, %f16, 0f3B03126F, %f15;
	add.s64 	%rd10, %rd5, %rd8;
	ld.global.f32 	%f18, [%rd10];
	fma.rn.f32 	%f1, %f18, 0f3B83126F, %f17;
	abs.f32 	%f42, %f1;
	setp.lt.f32 	%p1, %f42, 0f3F99999A;
	@%p1 bra 	$L__BB0_11;
	setp.gtu.f32 	%p2, %f42, 0f4B19999A;
	@%p2 bra 	$L__BB0_8;
	mov.f32 	%f19, 0f3F99999A;
	div.approx.f32 	%f20, %f42, %f19;
	cvt.rzi.f32.f32 	%f40, %f20;
	fma.rn.f32 	%f4, %f40, 0fBF99999A, %f42;
	mov.b32 	%r1, %f4;
	setp.lt.u32 	%p3, %r1, 1067030938;
	@%p3 bra 	$L__BB0_7;
	setp.lt.u32 	%p4, %r1, -2147483647;
	@%p4 bra 	$L__BB0_5;
	add.f32 	%f24, %f40, 0fBF800000;
	setp.lt.f32 	%p7, %f4, 0fBF99999A;
	add.f32 	%f25, %f24, 0fBF800000;
	selp.f32 	%f40, %f25, %f24, %p7;
	bra.uni 	$L__BB0_7;
$L__BB0_5:
	add.f32 	%f40, %f40, 0f3F800000;
	setp.ltu.f32 	%p5, %f4, 0f4019999A;
	@%p5 bra 	$L__BB0_7;
	add.f32 	%f21, %f40, 0f3F800000;
	fma.rn.f32 	%f22, 0f3F99999A, 0fC0400000, %f4;
	setp.ge.f32 	%p6, %f22, 0f00000000;
	add.f32 	%f23, %f21, 0f3F800000;
	selp.f32 	%f40, %f23, %f21, %p6;
$L__BB0_7:
	fma.rn.f32 	%f42, %f40, 0fBF99999A, %f42;
	bra.uni 	$L__BB0_11;
$L__BB0_8:
	mov.b32 	%r2, %f42;
	and.b32  	%r10, %r2, 8388607;
	or.b32  	%r14, %r10, 1065353216;
	mov.b32 	%f41, %r14;
	and.b32  	%r11, %r2, -8388608;
	add.s32 	%r15, %r11, -1065353216;
	setp.eq.s32 	%p8, %r15, 0;
	@%p8 bra 	$L__BB0_10;
$L__BB0_9:
	min.u32 	%r12, %r15, 192937984;
	add.s32 	%r13, %r14, %r12;
	mov.b32 	%f26, %r13;
	mul.f32 	%f27, %f26, 0f3F555555;
	fma.rn.f32 	%f28, %f27, 0fBF99999A, %f26;
	fma.rn.f32 	%f29, %f28, 0f3F555555, %f27;
	fma.rn.f32 	%f30, %f29, 0fBF99999A, %f26;
	mov.f32 	%f31, 0f3F555555;
	fma.rz.f32 	%f32, %f30, %f31, %f29;
	cvt.rzi.f32.f32 	%f33, %f32;
	fma.rn.f32 	%f41, %f33, 0fBF99999A, %f26;
	sub.s32 	%r15, %r15, %r12;
	mov.b32 	%r14, %f41;
	setp.ne.s32 	%p9, %r15, 0;
	setp.ne.s32 	%p10, %r14, 0;
	and.pred  	%p11, %p9, %p10;
	@%p11 bra 	$L__BB0_9;
$L__BB0_10:
	setp.gt.u32 	%p12, %r2, 2139095039;
	selp.f32 	%f35, 0f7FFFFFFF, 0f4B000000, %p12;
	mul.f32 	%f36, %f41, 0f34000000;
	mul.f32 	%f42, %f35, %f36;
$L__BB0_11:
	abs.f32 	%f37, %f42;
	setp.nan.f32 	%p13, %f37, %f37;
	copysign.f32 	%f38, %f1, %f42;
	selp.f32 	%f39, %f42, %f38, %p13;
	st.global.f32 	[%rd1], %f39;
	ret;

}
	// .globl	_Z11vv_update_vPfS_S_
.visible .entry _Z11vv_update_vPfS_S_(
	.param .u64 .ptr .align 1 _Z11vv_update_vPfS_S__param_0,
	.param .u64 .ptr .align 1 _Z11vv_update_vPfS_S__param_1,
	.param .u64 .ptr .align 1 _Z11vv_update_vPfS_S__param_2
)
{
	.reg .b32 	%r<2>;
	.reg .b32 	%f<4>;
	.reg .b64 	%rd<8>;

	ld.param.u64 	%rd1, [_Z11vv_update_vPfS_S__param_0];
	ld.param.u64 	%rd2, [_Z11vv_update_vPfS_S__param_2];
	cvta.to.global.u64 	%rd3, %rd1;
	cvta.to.global.u64 	%rd4, %rd2;
	mov.u32 	%r1, %ctaid.x;
	mul.wide.u32 	%rd5, %r1, 4;
	add.s64 	%rd6, %rd4, %rd5;
	ld.global.f32 	%f1, [%rd6];
	add.s64 	%rd7, %rd3, %rd5;
	ld.global.f32 	%f2, [%rd7];
	fma.rn.f32 	%f3, %f2, 0f3B03126F, %f1;
	st.global.f32 	[%rd6], %f3;
	ret;

}
	// .globl	_Z19calcForces_intraboxPfS_PiS0_S_
.visible .entry _Z19calcForces_intraboxPfS_PiS0_S_(
	.param .u64 .ptr .align 1 _Z19calcForces_intraboxPfS_PiS0_S__param_0,
	.param .u64 .ptr .align 1 _Z19calcForces_intraboxPfS_PiS0_S__param_1,
	.param .u64 .ptr .align 1 _Z19calcForces_intraboxPfS_PiS0_S__param_2,
	.param .u64 .ptr .align 1 _Z19calcForces_intraboxPfS_PiS0_S__param_3,
	.param .u64 .ptr .align 1 _Z19calcForces_intraboxPfS_PiS0_S__param_4
)
{
	.reg .pred 	%p<40>;
	.reg .b32 	%r<110>;
	.reg .b32 	%f<65>;
	.reg .b64 	%rd<57>;
	.reg .b64 	%fd<33>;

	ld.param.u64 	%rd9, [_Z19calcForces_intraboxPfS_PiS0_S__param_1];
	ld.param.u64 	%rd8, [_Z19calcForces_intraboxPfS_PiS0_S__param_2];
	ld.param.u64 	%rd10, [_Z19calcForces_intraboxPfS_PiS0_S__param_3];
	ld.param.u64 	%rd11, [_Z19calcForces_intraboxPfS_PiS0_S__param_4];
	cvta.to.global.u64 	%rd1, %rd9;
	cvta.to.global.u64 	%rd2, %rd8;
	cvta.to.global.u64 	%rd12, %rd10;
	cvta.to.global.u64 	%rd13, %rd11;
	mov.u32 	%r26, %ctaid.x;
	mov.u32 	%r1, %tid.x;
	ld.global.f32 	%f1, [%rd13];
	mul.wide.u32 	%rd14, %r26, 4;
	add.s64 	%rd15, %rd12, %rd14;
	ld.global.u32 	%r2, [%rd15];
	cvt.s64.s32 	%rd3, %r2;
	ld.global.u32 	%r3, [%rd15+4];
	sub.s32 	%r4, %r3, %r2;
	shl.b32 	%r5, %r1, 2;
	setp.ge.s32 	%p3, %r5, %r4;
	add.s32 	%r27, %r5, %r2;
	mul.wide.s32 	%rd16, %r27, 4;
	add.s64 	%rd4, %rd2, %rd16;
	@%p3 bra 	$L__BB2_2;
	ld.global.u32 	%r28, [%rd4];
	mul.lo.s32 	%r29, %r28, 3;
	mul.wide.s32 	%rd17, %r29, 4;
	add.s64 	%rd18, %rd1, %rd17;
	ld.global.f32 	%f9, [%rd18];
	mov.u32 	%r30, shared;
	mad.lo.s32 	%r31, %r1, 48, %r30;
	ld.global.f32 	%f10, [%rd18+4];
	st.shared.v2.f32 	[%r31], {%f9, %f10};
	ld.global.f32 	%f11, [%rd18+8];
	st.shared.f32 	[%r31+8], %f11;
$L__BB2_2:
	add.s32 	%r6, %r5, 1;
	setp.ge.s32 	%p4, %r6, %r4;
	cvt.u64.u32 	%rd19, %r5;
	add.s64 	%rd20, %rd19, %rd3;
	shl.b64 	%rd21, %rd20, 2;
	add.s64 	%rd5, %rd2, %rd21;
	@%p4 bra 	$L__BB2_4;
	ld.global.u32 	%r32, [%rd5+4];
	mul.lo.s32 	%r33, %r32, 3;
	mul.wide.s32 	%rd22, %r33, 4;
	add.s64 	%rd23, %rd1, %rd22;
	ld.global.f32 	%f12, [%rd23];
	mov.u32 	%r34, shared;
	mad.lo.s32 	%r35, %r6, 12, %r34;
	st.shared.f32 	[%r35], %f12;
	ld.global.f32 	%f13, [%rd23+4];
	ld.global.f32 	%f14, [%rd23+8];
	st.shared.v2.f32 	[%r35+4], {%f13, %f14};
$L__BB2_4:
	add.s32 	%r7, %r5, 2;
	setp.ge.s32 	%p5, %r7, %r4;
	@%p5 bra 	$L__BB2_6;
	ld.global.u32 	%r36, [%rd5+8];
	mul.lo.s32 	%r37, %r36, 3;
	mul.wide.s32 	%rd24, %r37, 4;
	add.s64 	%rd25, %rd1, %rd24;
	ld.global.f32 	%f15, [%rd25];
	mov.u32 	%r38, shared;
	mad.lo.s32 	%r39, %r7, 12, %r38;
	ld.global.f32 	%f16, [%rd25+4];
	st.shared.v2.f32 	[%r39], {%f15, %f16};
	ld.global.f32 	%f17, [%rd25+8];
	st.shared.f32 	[%r39+8], %f17;
$L__BB2_6:
	add.s32 	%r8, %r5, 3;
	setp.ge.s32 	%p6, %r8, %r4;
	@%p6 bra 	$L__BB2_8;
	ld.global.u32 	%r40, [%rd5+12];
	mul.lo.s32 	%r41, %r40, 3;
	mul.wide.s32 	%rd26, %r41, 4;
	add.s64 	%rd27, %rd1, %rd26;
	ld.global.f32 	%f18, [%rd27];
	mov.u32 	%r42, shared;
	mad.lo.s32 	%r43, %r8, 12, %r42;
	st.shared.f32 	[%r43], %f18;
	ld.global.f32 	%f19, [%rd27+4];
	ld.global.f32 	%f20, [%rd27+8];
	st.shared.v2.f32 	[%r43+4], {%f19, %f20};
$L__BB2_8:
	cvt.u32.u64 	%r44, %rd3;
	bar.sync 	0;
	mov.f64 	%fd11, 0dC01C000000000000;
	{
	.reg .b32 %temp; 
	mov.b64 	{%temp, %r9}, %fd11;
	}
	and.b32  	%r10, %r9, 2146435072;
	setp.eq.s32 	%p7, %r10, 1074790400;
	setp.lt.s32 	%p8, %r9, 0;
	selp.b32 	%r11, 0, 2146435072, %p8;
	and.b32  	%r45, %r9, 2147483647;
	setp.ne.s32 	%p9, %r45, 1071644672;
	and.pred  	%p1, %p7, %p9;
	mov.f64 	%fd12, 0dC010000000000000;
	{
	.reg .b32 %temp; 
	mov.b64 	{%temp, %r12}, %fd12;
	}
	and.b32  	%r46, %r12, 2146435072;
	setp.eq.s32 	%p10, %r46, 1072693248;
	setp.lt.s32 	%p11, %r12, 0;
	selp.b32 	%r13, 0, 2146435072, %p11;
	and.b32  	%r47, %r12, 2147483647;
	setp.ne.s32 	%p12, %r47, 1071644672;
	and.pred  	%p2, %p10, %p12;
	sub.s32 	%r14, %r44, %r3;
	mov.u32 	%r106, %r5;
$L__BB2_9:
	mov.u32 	%r15, %r106;
	setp.ge.s32 	%p13, %r15, %r4;
	@%p13 bra 	$L__BB2_25;
	setp.lt.s32 	%p14, %r4, 1;
	@%p14 bra 	$L__BB2_25;
	mov.u32 	%r49, shared;
	mad.lo.s32 	%r50, %r15, 12, %r49;
	ld.shared.f32 	%f2, [%r50];
	ld.shared.f32 	%f3, [%r50+4];
	ld.shared.f32 	%f4, [%r50+8];
	add.s32 	%r109, %r49, 8;
	neg.s32 	%r107, %r15;
	mov.u32 	%r108, %r14;
$L__BB2_12:
	setp.eq.s32 	%p15, %r107, 0;
	@%p15 bra 	$L__BB2_24;
	setp.lt.s32 	%p16, %r9, 0;
	setp.eq.s32 	%p17, %r10, 1074790400;
	ld.shared.f32 	%f21, [%r109+-8];
	sub.f32 	%f22, %f2, %f21;
	div.rn.f32 	%f23, %f22, %f1;
	mov.f32 	%f24, 0f3F000000;
	copysign.f32 	%f25, %f23, %f24;
	add.rz.f32 	%f26, %f23, %f25;
	cvt.rzi.f32.f32 	%f27, %f26;
	mul.f32 	%f28, %f1, %f27;
	sub.f32 	%f5, %f22, %f28;
	ld.shared.f32 	%f29, [%r109+-4];
	sub.f32 	%f30, %f3, %f29;
	div.rn.f32 	%f31, %f30, %f1;
	copysign.f32 	%f32, %f31, %f24;
	add.rz.f32 	%f33, %f31, %f32;
	cvt.rzi.f32.f32 	%f34, %f33;
	mul.f32 	%f35, %f1, %f34;
	sub.f32 	%f6, %f30, %f35;
	ld.shared.f32 	%f36, [%r109];
	sub.f32 	%f37, %f4, %f36;
	div.rn.f32 	%f38, %f37, %f1;
	copysign.f32 	%f39, %f38, %f24;
	add.rz.f32 	%f40, %f38, %f39;
	cvt.rzi.f32.f32 	%f41, %f40;
	mul.f32 	%f42, %f1, %f41;
	sub.f32 	%f7, %f37, %f42;
	mul.f32 	%f43, %f6, %f6;
	fma.rn.f32 	%f44, %f5, %f5, %f43;
	fma.rn.f32 	%f8, %f7, %f7, %f44;
	cvt.f64.f32 	%fd1, %f8;
	{
	.reg .b32 %temp; 
	mov.b64 	{%temp, %r20}, %fd1;
	}
	abs.f64 	%fd2, %fd1;
	{ // callseq 0, 0
	.param .b64 param0;
	st.param.f64 	[param0], %fd2;
	.param .b64 param1;
	st.param.f64 	[param1], 0dC01C000000000000;
	.param .b64 retval0;
	call.uni (retval0), 
	__internal_accurate_pow, 
	(
	param0, 
	param1
	);
	ld.param.f64 	%fd13, [retval0];
	} // callseq 0
	setp.lt.s32 	%p19, %r20, 0;
	neg.f64 	%fd15, %fd13;
	selp.f64 	%fd16, %fd15, %fd13, %p17;
	selp.f64 	%fd17, %fd16, %fd13, %p19;
	setp.eq.f32 	%p20, %f8, 0f00000000;
	selp.b32 	%r51, %r20, 0, %p17;
	or.b32  	%r52, %r51, 2146435072;
	selp.b32 	%r53, %r52, %r51, %p16;
	mov.b32 	%r54, 0;
	mov.b64 	%fd18, {%r54, %r53};
	selp.f64 	%fd31, %fd18, %fd17, %p20;
	add.f64 	%fd19, %fd1, 0dC01C000000000000;
	{
	.reg .b32 %temp; 
	mov.b64 	{%temp, %r55}, %fd19;
	}
	and.b32  	%r56, %r55, 2146435072;
	setp.ne.s32 	%p21, %r56, 2146435072;
	@%p21 bra 	$L__BB2_18;
	setp.num.f32 	%p22, %f8, %f8;
	@%p22 bra 	$L__BB2_16;
	mov.f64 	%fd20, 0dC01C000000000000;
	add.rn.f64 	%fd31, %fd1, %fd20;
	bra.uni 	$L__BB2_18;
$L__BB2_16:
	setp.neu.f64 	%p23, %fd2, 0d7FF0000000000000;
	@%p23 bra 	$L__BB2_18;
	or.b32  	%r57, %r11, -2147483648;
	selp.b32 	%r58, %r57, %r11, %p1;
	selp.b32 	%r59, %r58, %r11, %p19;
	mov.b32 	%r60, 0;
	mov.b64 	%fd31, {%r60, %r59};
$L__BB2_18:
	setp.lt.s32 	%p27, %r12, 0;
	and.b32  	%r61, %r12, 2146435072;
	setp.eq.s32 	%p28, %r61, 1072693248;
	{ // callseq 1, 0
	.param .b64 param0;
	st.param.f64 	[param0], %fd2;
	.param .b64 param1;
	st.param.f64 	[param1], 0dC010000000000000;
	.param .b64 retval0;
	call.uni (retval0), 
	__internal_accurate_pow, 
	(
	param0, 
	param1
	);
	ld.param.f64 	%fd21, [retval0];
	} // callseq 1
	neg.f64 	%fd23, %fd21;
	selp.f64 	%fd24, %fd23, %fd21, %p28;
	selp.f64 	%fd25, %fd24, %fd21, %p19;
	selp.b32 	%r62, %r20, 0, %p28;
	or.b32  	%r63, %r62, 2146435072;
	selp.b32 	%r64, %r63, %r62, %p27;
	mov.b32 	%r65, 0;
	mov.b64 	%fd26, {%r65, %r64};
	selp.f64 	%fd32, %fd26, %fd25, %p20;
	add.f64 	%fd27, %fd1, 0dC010000000000000;
	{
	.reg .b32 %temp; 
	mov.b64 	{%temp, %r66}, %fd27;
	}
	and.b32  	%r67, %r66, 2146435072;
	setp.ne.s32 	%p29, %r67, 2146435072;
	@%p29 bra 	$L__BB2_23;
	setp.num.f32 	%p30, %f8, %f8;
	@%p30 bra 	$L__BB2_21;
	mov.f64 	%fd28, 0dC010000000000000;
	add.rn.f64 	%fd32, %fd1, %fd28;
	bra.uni 	$L__BB2_23;
$L__BB2_21:
	setp.neu.f64 	%p31, %fd2, 0d7FF0000000000000;
	@%p31 bra 	$L__BB2_23;
	setp.lt.s32 	%p32, %r20, 0;
	or.b32  	%r68, %r13, -2147483648;
	selp.b32 	%r69, %r68, %r13, %p2;
	selp.b32 	%r70, %r69, %r13, %p32;
	mov.b32 	%r71, 0;
	mov.b64 	%fd32, {%r71, %r70};
$L__BB2_23:
	setp.eq.f32 	%p33, %f8, 0f3F800000;
	mul.f64 	%fd29, %fd32, 0dC038000000000000;
	fma.rn.f64 	%fd30, %fd31, 0d4048000000000000, %fd29;
	cvt.rn.f32.f64 	%f45, %fd30;
	selp.f32 	%f46, 0f41C00000, %f45, %p33;
	mov.u32 	%r72, shared;
	mad.lo.s32 	%r73, %r15, 12, %r72;
	mad.lo.s32 	%r74, %r4, 12, %r73;
	ld.shared.f32 	%f47, [%r74];
	fma.rn.f32 	%f48, %f5, %f46, %f47;
	st.shared.f32 	[%r74], %f48;
	ld.shared.f32 	%f49, [%r74+4];
	fma.rn.f32 	%f50, %f6, %f46, %f49;
	st.shared.f32 	[%r74+4], %f50;
	ld.shared.f32 	%f51, [%r74+8];
	fma.rn.f32 	%f52, %f7, %f46, %f51;
	st.shared.f32 	[%r74+8], %f52;
$L__BB2_24:
	add.s32 	%r109, %r109, 12;
	add.s32 	%r108, %r108, 1;
	setp.ne.s32 	%p34, %r108, 0;
	add.s32 	%r107, %r107, 1;
	@%p34 bra 	$L__BB2_12;
$L__BB2_25:
	add.s32 	%r106, %r15, 1;
	setp.ne.s32 	%p35, %r15, %r8;
	@%p35 bra 	$L__BB2_9;
	ld.param.u64 	%rd55, [_Z19calcForces_intraboxPfS_PiS0_S__param_0];
	cvta.to.global.u64 	%rd6, %rd55;
	mov.u32 	%r75, shared;
	mad.lo.s32 	%r25, %r4, 12, %r75;
	setp.ge.s32 	%p36, %r5, %r4;
	bar.sync 	0;
	@%p36 bra 	$L__BB2_28;
	ld.param.u64 	%rd56, [_Z19calcForces_intraboxPfS_PiS0_S__param_2];
	mad.lo.s32 	%r76, %r1, 48, %r25;
	ld.shared.f32 	%f53, [%r76];
	cvta.to.global.u64 	%rd28, %rd56;
	shl.b32 	%r77, %r1, 2;
	add.s32 	%r78, %r77, %r2;
	mul.wide.s32 	%rd29, %r78, 4;
	add.s64 	%rd30, %rd28, %rd29;
	ld.global.u32 	%r79, [%rd30];
	mul.lo.s32 	%r80, %r79, 3;
	mul.wide.s32 	%rd31, %r80, 4;
	add.s64 	%rd32, %rd6, %rd31;
	st.global.f32 	[%rd32], %f53;
	ld.shared.f32 	%f54, [%r76+4];
	ld.global.u32 	%r81, [%rd30];
	mul.lo.s32 	%r82, %r81, 3;
	mul.wide.s32 	%rd33, %r82, 4;
	add.s64 	%rd34, %rd6, %rd33;
	st.global.f32 	[%rd34+4], %f54;
	ld.shared.f32 	%f55, [%r76+8];
	ld.global.u32 	%r83, [%rd30];
	mul.lo.s32 	%r84, %r83, 3;
	mul.wide.s32 	%rd35, %r84, 4;
	add.s64 	%rd36, %rd6, %rd35;
	st.global.f32 	[%rd36+8], %f55;
$L__BB2_28:
	setp.ge.s32 	%p37, %r6, %r4;
	@%p37 bra 	$L__BB2_30;
	mad.lo.s32 	%r85, %r6, 12, %r25;
	ld.shared.f32 	%f56, [%r85];
	ld.global.u32 	%r86, [%rd5+4];
	mul.lo.s32 	%r87, %r86, 3;
	mul.wide.s32 	%rd37, %r87, 4;
	add.s64 	%rd38, %rd6, %rd37;
	st.global.f32 	[%rd38], %f56;
	ld.shared.f32 	%f57, [%r85+4];
	ld.global.u32 	%r88, [%rd5+4];
	mul.lo.s32 	%r89, %r88, 3;
	mul.wide.s32 	%rd39, %r89, 4;
	add.s64 	%rd40, %rd6, %rd39;
	st.global.f32 	[%rd40+4], %f57;
	ld.shared.f32 	%f58, [%r85+8];
	ld.global.u32 	%r90, [%rd5+4];
	mul.lo.s32 	%r91, %r90, 3;
	mul.wide.s32 	%rd41, %r91, 4;
	add.s64 	%rd42, %rd6, %rd41;
	st.global.f32 	[%rd42+8], %f58;
$L__BB2_30:
	setp.ge.s32 	%p38, %r7, %r4;
	@%p38 bra 	$L__BB2_32;
	mad.lo.s32 	%r92, %r7, 12, %r25;
	ld.shared.f32 	%f59, [%r92];
	ld.global.u32 	%r93, [%rd5+8];
	mul.lo.s32 	%r94, %r93, 3;
	mul.wide.s32 	%rd43, %r94, 4;
	add.s64 	%rd44, %rd6, %rd43;
	st.global.f32 	[%rd44], %f59;
	ld.shared.f32 	%f60, [%r92+4];
	ld.global.u32 	%r95, [%rd5+8];
	mul.lo.s32 	%r96, %r95, 3;
	mul.wide.s32 	%rd45, %r96, 4;
	add.s64 	%rd46, %rd6, %rd45;
	st.global.f32 	[%rd46+4], %f60;
	ld.shared.f32 	%f61, [%r92+8];
	ld.global.u32 	%r97, [%rd5+8];
	mul.lo.s32 	%r98, %r97, 3;
	mul.wide.s32 	%rd47, %r98, 4;
	add.s64 	%rd48, %rd6, %rd47;
	st.global.f32 	[%rd48+8], %f61;
$L__BB2_32:
	setp.ge.s32 	%p39, %r8, %r4;
	@%p39 bra 	$L__BB2_34;
	mad.lo.s32 	%r99, %r8, 12, %r25;
	ld.shared.f32 	%f62, [%r99];
	ld.global.u32 	%r100, [%rd5+12];
	mul.lo.s32 	%r101, %r100, 3;
	mul.wide.s32 	%rd49, %r101, 4;
	add.s64 	%rd50, %rd6, %rd49;
	st.global.f32 	[%rd50], %f62;
	ld.shared.f32 	%f63, [%r99+4];
	ld.global.u32 	%r102, [%rd5+12];
	mul.lo.s32 	%r103, %r102, 3;
	mul.wide.s32 	%rd51, %r103, 4;
	add.s64 	%rd52, %rd6, %rd51;
	st.global.f32 	[%rd52+4], %f63;
	ld.shared.f32 	%f64, [%r99+8];
	ld.global.u32 	%r104, [%rd5+12];
	mul.lo.s32 	%r105, %r104, 3;
	mul.wide.s32 	%rd53, %r105, 4;
	add.s64 	%rd54, %rd6, %rd53;
	st.global.f32 	[%rd54+8], %f64;
$L__BB2_34:
	ret;

}
	// .globl	_Z14update_BoxpairPfS_PiS0_
.visible .entry _Z14update_BoxpairPfS_PiS0_(
	.param .u64 .ptr .align 1 _Z14update_BoxpairPfS_PiS0__param_0,
	.param .u64 .ptr .align 1 _Z14update_BoxpairPfS_PiS0__param_1,
	.param .u64 .ptr .align 1 _Z14update_BoxpairPfS_PiS0__param_2,
	.param .u64 .ptr .align 1 _Z14update_BoxpairPfS_PiS0__param_3
)
{


	ret;

}
.func  (.param .b64 func_retval0) __internal_accurate_pow(
	.param .b64 __internal_accurate_pow_param_0,
	.param .b64 __internal_accurate_pow_param_1
)
{
	.reg .pred 	%p<8>;
	.reg .b32 	%r<49>;
	.reg .b32 	%f<3>;
	.reg .b64 	%fd<109>;

	ld.param.f64 	%fd10, [__internal_accurate_pow_param_0];
	ld.param.f64 	%fd11, [__internal_accurate_pow_param_1];
	{
	.reg .b32 %temp; 
	mov.b64 	{%temp, %r46}, %fd10;
	}
	{
	.reg .b32 %temp; 
	mov.b64 	{%r45, %temp}, %fd10;
	}
	shr.u32 	%r47, %r46, 20;
	setp.gt.u32 	%p1, %r46, 1048575;
	@%p1 bra 	$L__BB4_2;
	mul.f64 	%fd12, %fd10, 0d4350000000000000;
	{
	.reg .b32 %temp; 
	mov.b64 	{%temp, %r46}, %fd12;
	}
	{
	.reg .b32 %temp; 
	mov.b64 	{%r45, %temp}, %fd12;
	}
	shr.u32 	%r16, %r46, 20;
	add.s32 	%r47, %r16, -54;
$L__BB4_2:
	add.s32 	%r48, %r47, -1023;
	and.b32  	%r17, %r46, -2146435073;
	or.b32  	%r18, %r17, 1072693248;
	mov.b64 	%fd107, {%r45, %r18};
	setp.lt.u32 	%p2, %r18, 1073127583;
	@%p2 bra 	$L__BB4_4;
	{
	.reg .b32 %temp; 
	mov.b64 	{%r19, %temp}, %fd107;
	}
	{
	.reg .b32 %temp; 
	mov.b64 	{%temp, %r20}, %fd107;
	}
	add.s32 	%r21, %r20, -1048576;
	mov.b64 	%fd107, {%r19, %r21};
	add.s32 	%r48, %r47, -1022;
$L__BB4_4:
	add.f64 	%fd13, %fd107, 0dBFF0000000000000;
	add.f64 	%fd14, %fd107, 0d3FF0000000000000;
	rcp.approx.ftz.f64 	%fd15, %fd14;
	neg.f64 	%fd16, %fd14;
	fma.rn.f64 	%fd17, %fd16, %fd15, 0d3FF0000000000000;
	fma.rn.f64 	%fd18, %fd17, %fd17, %fd17;
	fma.rn.f64 	%fd19, %fd18, %fd15, %fd15;
	mul.f64 	%fd20, %fd13, %fd19;
	fma.rn.f64 	%fd21, %fd13, %fd19, %fd20;
	mul.f64 	%fd22, %fd21, %fd21;
	fma.rn.f64 	%fd23, %fd22, 0d3EB0F5FF7D2CAFE2, 0d3ED0F5D241AD3B5A;
	fma.rn.f64 	%fd24, %fd23, %fd22, 0d3EF3B20A75488A3F;
	fma.rn.f64 	%fd25, %fd24, %fd22, 0d3F1745CDE4FAECD5;
	fma.rn.f64 	%fd26, %fd25, %fd22, 0d3F3C71C7258A578B;
	fma.rn.f64 	%fd27, %fd26, %fd22, 0d3F6249249242B910;
	fma.rn.f64 	%fd28, %fd27, %fd22, 0d3F89999999999DFB;
	sub.f64 	%fd29, %fd13, %fd21;
	add.f64 	%fd30, %fd29, %fd29;
	neg.f64 	%fd31, %fd21;
	fma.rn.f64 	%fd32, %fd31, %fd13, %fd30;
	mul.f64 	%fd33, %fd19, %fd32;
	fma.rn.f64 	%fd34, %fd22, %fd28, 0d3FB5555555555555;
	mov.f64 	%fd35, 0d3FB5555555555555;
	sub.f64 	%fd36, %fd35, %fd34;
	fma.rn.f64 	%fd37, %fd22, %fd28, %fd36;
	add.f64 	%fd38, %fd37, 0dBC46A4CB00B9E7B0;
	add.f64 	%fd39, %fd34, %fd38;
	sub.f64 	%fd40, %fd34, %fd39;
	add.f64 	%fd41, %fd38, %fd40;
	mul.rn.f64 	%fd42, %fd21, %fd21;
	neg.f64 	%fd43, %fd42;
	fma.rn.f64 	%fd44, %fd21, %fd21, %fd43;
	{
	.reg .b32 %temp; 
	mov.b64 	{%r22, %temp}, %fd33;
	}
	{
	.reg .b32 %temp; 
	mov.b64 	{%temp, %r23}, %fd33;
	}
	add.s32 	%r24, %r23, 1048576;
	mov.b64 	%fd45, {%r22, %r24};
	fma.rn.f64 	%fd46, %fd21, %fd45, %fd44;
	mul.rn.f64 	%fd47, %fd42, %fd21;
	neg.f64 	%fd48, %fd47;
	fma.rn.f64 	%fd49, %fd42, %fd21, %fd48;
	fma.rn.f64 	%fd50, %fd42, %fd33, %fd49;
	fma.rn.f64 	%fd51, %fd46, %fd21, %fd50;
	mul.rn.f64 	%fd52, %fd39, %fd47;
	neg.f64 	%fd53, %fd52;
	fma.rn.f64 	%fd54, %fd39, %fd47, %fd53;
	fma.rn.f64 	%fd55, %fd39, %fd51, %fd54;
	fma.rn.f64 	%fd56, %fd41, %fd47, %fd55;
	add.f64 	%fd57, %fd52, %fd56;
	sub.f64 	%fd58, %fd52, %fd57;
	add.f64 	%fd59, %fd56, %fd58;
	add.f64 	%fd60, %fd21, %fd57;
	sub.f64 	%fd61, %fd21, %fd60;
	add.f64 	%fd62, %fd57, %fd61;
	add.f64 	%fd63, %fd59, %fd62;
	add.f64 	%fd64, %fd33, %fd63;
	add.f64 	%fd65, %fd60, %fd64;
	sub.f64 	%fd66, %fd60, %fd65;
	add.f64 	%fd67, %fd64, %fd66;
	xor.b32  	%r25, %r48, -2147483648;
	mov.b32 	%r26, 1127219200;
	mov.b64 	%fd68, {%r25, %r26};
	mov.b32 	%r27, -2147483648;
	mov.b64 	%fd69, {%r27, %r26};
	sub.f64 	%fd70, %fd68, %fd69;
	fma.rn.f64 	%fd71, %fd70, 0d3FE62E42FEFA39EF, %fd65;
	fma.rn.f64 	%fd72, %fd70, 0dBFE62E42FEFA39EF, %fd71;
	sub.f64 	%fd73, %fd72, %fd65;
	sub.f64 	%fd74, %fd67, %fd73;
	fma.rn.f64 	%fd75, %fd70, 0d3C7ABC9E3B39803F, %fd74;
	add.f64 	%fd76, %fd71, %fd75;
	sub.f64 	%fd77, %fd71, %fd76;
	add.f64 	%fd78, %fd75, %fd77;
	{
	.reg .b32 %temp; 
	mov.b64 	{%temp, %r28}, %fd11;
	}
	{
	.reg .b32 %temp; 
	mov.b64 	{%r29, %temp}, %fd11;
	}
	shl.b32 	%r30, %r28, 1;
	setp.gt.u32 	%p3, %r30, -33554433;
	and.b32  	%r31, %r28, -15728641;
	selp.b32 	%r32, %r31, %r28, %p3;
	mov.b64 	%fd79, {%r29, %r32};
	mul.rn.f64 	%fd80, %fd76, %fd79;
	neg.f64 	%fd81, %fd80;
	fma.rn.f64 	%fd82, %fd76, %fd79, %fd81;
	fma.rn.f64 	%fd83, %fd78, %fd79, %fd82;
	add.f64 	%fd4, %fd80, %fd83;
	sub.f64 	%fd84, %fd80, %fd4;
	add.f64 	%fd5, %fd83, %fd84;
	fma.rn.f64 	%fd85, %fd4, 0d3FF71547652B82FE, 0d4338000000000000;
	{
	.reg .b32 %temp; 
	mov.b64 	{%r13, %temp}, %fd85;
	}
	mov.f64 	%fd86, 0dC338000000000000;
	add.rn.f64 	%fd87, %fd85, %fd86;
	fma.rn.f64 	%fd88, %fd87, 0dBFE62E42FEFA39EF, %fd4;
	fma.rn.f64 	%fd89, %fd87, 0dBC7ABC9E3B39803F, %fd88;
	fma.rn.f64 	%fd90, %fd89, 0d3E5ADE1569CE2BDF, 0d3E928AF3FCA213EA;
	fma.rn.f64 	%fd91, %fd90, %fd89, 0d3EC71DEE62401315;
	fma.rn.f64 	%fd92, %fd91, %fd89, 0d3EFA01997C89EB71;
	fma.rn.f64 	%fd93, %fd92, %fd89, 0d3F2A01A014761F65;
	fma.rn.f64 	%fd94, %fd93, %fd89, 0d3F56C16C1852B7AF;
	fma.rn.f64 	%fd95, %fd94, %fd89, 0d3F81111111122322;
	fma.rn.f64 	%fd96, %fd95, %fd89, 0d3FA55555555502A1;
	fma.rn.f64 	%fd97, %fd96, %fd89, 0d3FC5555555555511;
	fma.rn.f64 	%fd98, %fd97, %fd89, 0d3FE000000000000B;
	fma.rn.f64 	%fd99, %fd98, %fd89, 0d3FF0000000000000;
	fma.rn.f64 	%fd100, %fd99, %fd89, 0d3FF0000000000000;
	{
	.reg .b32 %temp; 
	mov.b64 	{%r14, %temp}, %fd100;
	}
	{
	.reg .b32 %temp; 
	mov.b64 	{%temp, %r15}, %fd100;
	}
	shl.b32 	%r33, %r13, 20;
	add.s32 	%r34, %r33, %r15;
	mov.b64 	%fd108, {%r14, %r34};
	{
	.reg .b32 %temp; 
	mov.b64 	{%temp, %r35}, %fd4;
	}
	mov.b32 	%f2, %r35;
	abs.f32 	%f1, %f2;
	setp.lt.f32 	%p4, %f1, 0f4086232B;
	@%p4 bra 	$L__BB4_7;
	setp.lt.f64 	%p5, %fd4, 0d0000000000000000;
	add.f64 	%fd101, %fd4, 0d7FF0000000000000;
	selp.f64 	%fd108, 0d0000000000000000, %fd101, %p5;
	setp.geu.f32 	%p6, %f1, 0f40874800;
	@%p6 bra 	$L__BB4_7;
	shr.u32 	%r36, %r13, 31;
	add.s32 	%r37, %r13, %r36;
	shr.s32 	%r38, %r37, 1;
	shl.b32 	%r39, %r38, 20;
	add.s32 	%r40, %r15, %r39;
	mov.b64 	%fd102, {%r14, %r40};
	sub.s32 	%r41, %r13, %r38;
	shl.b32 	%r42, %r41, 20;
	add.s32 	%r43, %r42, 1072693248;
	mov.b32 	%r44, 0;
	mov.b64 	%fd103, {%r44, %r43};
	mul.f64 	%fd108, %fd103, %fd102;
$L__BB4_7:
	abs.f64 	%fd104, %fd108;
	setp.eq.f64 	%p7, %fd104, 0d7FF0000000000000;
	fma.rn.f64 	%fd105, %fd108, %fd5, %fd108;
	selp.f64 	%fd106, %fd108, %fd105, %p7;
	st.param.f64 	[func_retval0], %fd106;
	ret;

}


// ===== COMPILED SASS (sm_100) =====

	.target	sm_100

	.elftype	@"ET_EXEC"


//--------------------- .note.nv.tkinfo           --------------------------
	.section	.note.nv.tkinfo,"",@"SHT_NOTE"
	.sectionflags	@"SHF_NOTE_NV_TKINFO"
	.tkinfo
        /*0018*/ 	.word	0x00000002
        /*0030*/ 	.string	""
        /*0030*/ 	.string	"ptxas"
        /*0030*/ 	.string	"Cuda compilation tools, release 13.0, V13.0.88"
        /*0030*/ 	.string	"Build cuda_13.0.r13.0/compiler.36424714_0"
        /*0030*/ 	.string	"-arch sm_100 -m 64 "



//--------------------- .note.nv.cuinfo           --------------------------
	.section	.note.nv.cuinfo,"",@"SHT_NOTE"
	.sectionflags	@"SHF_NOTE_NV_CUINFO"
        /*0018*/ 	.short	0x0002
        /*001a*/ 	.short	0x0064
        /*001c*/ 	.short	0x0082
	.zero		2


//--------------------- .nv.info                  --------------------------
	.section	.nv.info,"",@"SHT_CUDA_INFO"
	.align	4


	//----- nvinfo : EIATTR_REGCOUNT
	.align		4
        /*0000*/ 	.byte	0x04, 0x2f
        /*0002*/ 	.short	(.L_1 - .L_0)
	.align		4
.L_0:
        /*0004*/ 	.word	index@(_Z11vv_update_rPfS_S_)
        /*0008*/ 	.word	0x0000000c


	//----- nvinfo : EIATTR_FRAME_SIZE
	.align		4
.L_1:
        /*000c*/ 	.byte	0x04, 0x11
        /*000e*/ 	.short	(.L_3 - .L_2)
	.align		4
.L_2:
        /*0010*/ 	.word	index@(_Z11vv_update_rPfS_S_)
        /*0014*/ 	.word	0x00000000


	//----- nvinfo : EIATTR_REGCOUNT
	.align		4
.L_3:
        /*0018*/ 	.byte	0x04, 0x2f
        /*001a*/ 	.short	(.L_5 - .L_4)
	.align		4
.L_4:
        /*001c*/ 	.word	index@(_Z11vv_update_vPfS_S_)
        /*0020*/ 	.word	0x0000000a


	//----- nvinfo : EIATTR_FRAME_SIZE
	.align		4
.L_5:
        /*0024*/ 	.byte	0x04, 0x11
        /*0026*/ 	.short	(.L_7 - .L_6)
	.align		4
.L_6:
        /*0028*/ 	.word	index@(_Z11vv_update_vPfS_S_)
        /*002c*/ 	.word	0x00000000


	//----- nvinfo : EIATTR_REGCOUNT
	.align		4
.L_7:
        /*0030*/ 	.byte	0x04, 0x2f
        /*0032*/ 	.short	(.L_9 - .L_8)
	.align		4
.L_8:
        /*0034*/ 	.word	index@(_Z19calcForces_intraboxPfS_PiS0_S_)
        /*0038*/ 	.word	0x00000031


	//----- nvinfo : EIATTR_FRAME_SIZE
	.align		4
.L_9:
        /*003c*/ 	.byte	0x04, 0x11
        /*003e*/ 	.short	(.L_11 - .L_10)
	.align		4
.L_10:
        /*0040*/ 	.word	index@($_Z19calcForces_intraboxPfS_PiS0_S_$__internal_accurate_pow)
        /*0044*/ 	.word	0x00000000


	//----- nvinfo : EIATTR_FRAME_SIZE
	.align		4
.L_11:
        /*0048*/ 	.byte	0x04, 0x11
        /*004a*/ 	.short	(.L_13 - .L_12)
	.align		4
.L_12:
        /*004c*/ 	.word	index@($__internal_0_$__cuda_sm3x_div_rn_noftz_f32_slowpath)
        /*0050*/ 	.word	0x00000000


	//----- nvinfo : EIATTR_FRAME_SIZE
	.align		4
.L_13:
        /*0054*/ 	.byte	0x04, 0x11
        /*0056*/ 	.short	(.L_15 - .L_14)
	.align		4
.L_14:
        /*0058*/ 	.word	index@(_Z19calcForces_intraboxPfS_PiS0_S_)
        /*005c*/ 	.word	0x00000000


	//----- nvinfo : EIATTR_REGCOUNT
	.align		4
.L_15:
        /*0060*/ 	.byte	0x04, 0x2f
        /*0062*/ 	.short	(.L_17 - .L_16)
	.align		4
.L_16:
        /*0064*/ 	.word	index@(_Z14update_BoxpairPfS_PiS0_)
        /*0068*/ 	.word	0x00000004


	//----- nvinfo : EIATTR_FRAME_SIZE
	.align		4
.L_17:
        /*006c*/ 	.byte	0x04, 0x11
        /*006e*/ 	.short	(.L_19 - .L_18)
	.align		4
.L_18:
        /*0070*/ 	.word	index@(_Z14update_BoxpairPfS_PiS0_)
        /*0074*/ 	.word	0x00000000


	//----- nvinfo : EIATTR_MIN_STACK_SIZE
	.align		4
.L_19:
        /*0078*/ 	.byte	0x04, 0x12
        /*007a*/ 	.short	(.L_21 - .L_20)
	.align		4
.L_20:
        /*007c*/ 	.word	index@(_Z14update_BoxpairPfS_PiS0_)
        /*0080*/ 	.word	0x00000000


	//----- nvinfo : EIATTR_MIN_STACK_SIZE
	.align		4
.L_21:
        /*0084*/ 	.byte	0x04, 0x12
        /*0086*/ 	.short	(.L_23 - .L_22)
	.align		4
.L_22:
        /*0088*/ 	.word	index@(_Z19calcForces_intraboxPfS_PiS0_S_)
        /*008c*/ 	.word	0x00000000


	//----- nvinfo : EIATTR_MIN_STACK_SIZE
	.align		4
.L_23:
        /*0090*/ 	.byte	0x04, 0x12
        /*0092*/ 	.short	(.L_25 - .L_24)
	.align		4
.L_24:
        /*0094*/ 	.word	index@(_Z11vv_update_vPfS_S_)
        /*0098*/ 	.word	0x00000000


	//----- nvinfo : EIATTR_MIN_STACK_SIZE
	.align		4
.L_25:
        /*009c*/ 	.byte	0x04, 0x12
        /*009e*/ 	.short	(.L_27 - .L_26)
	.align		4
.L_26:
        /*00a0*/ 	.word	index@(_Z11vv_update_rPfS_S_)
        /*00a4*/ 	.word	0x00000000
.L_27:


//--------------------- .nv.compat                --------------------------
	.section	.nv.compat,"",@"SHT_CUDA_COMPAT_INFO"
	.align	4
        /*0000*/ 	.byte	0x02, 0x09, 0x00, 0x00, 0x02, 0x02, 0x01, 0x00, 0x02, 0x05, 0x05, 0x00, 0x03, 0x07, 0x01, 0x01
        /*0010*/ 	.byte	0x02, 0x03, 0x00, 0x00, 0x02, 0x06, 0x01, 0x00, 0x04, 0x0b, 0x08, 0x00, 0x01, 0x00, 0x00, 0x00
        /*0020*/ 	.byte	0x00, 0x00, 0x00, 0x00


//--------------------- .nv.info._Z14update_BoxpairPfS_PiS0_ --------------------------
	.section	.nv.info._Z14update_BoxpairPfS_PiS0_,"",@"SHT_CUDA_INFO"
	.sectionflags	@""
	.align	4


	//----- nvinfo : EIATTR_CUDA_API_VERSION
	.align		4
        /*0000*/ 	.byte	0x04, 0x37
        /*0002*/ 	.short	(.L_29 - .L_28)
.L_28:
        /*0004*/ 	.word	0x00000082


	//----- nvinfo : EIATTR_KPARAM_INFO
	.align		4
.L_29:
        /*0008*/ 	.byte	0x04, 0x17
        /*000a*/ 	.short	(.L_31 - .L_30)
.L_30:
        /*000c*/ 	.word	0x00000000
        /*0010*/ 	.short	0x0003
        /*0012*/ 	.short	0x0018
        /*0014*/ 	.byte	0x00, 0xf5, 0x21, 0x00


	//----- nvinfo : EIATTR_KPARAM_INFO
	.align		4
.L_31:
        /*0018*/ 	.byte	0x04, 0x17
        /*001a*/ 	.short	(.L_33 - .L_32)
.L_32:
        /*001c*/ 	.word	0x00000000
        /*0020*/ 	.short	0x0002
        /*0022*/ 	.short	0x0010
        /*0024*/ 	.byte	0x00, 0xf5, 0x21, 0x00


	//----- nvinfo : EIATTR_KPARAM_INFO
	.align		4
.L_33:
        /*0028*/ 	.byte	0x04, 0x17
        /*002a*/ 	.short	(.L_35 - .L_34)
.L_34:
        /*002c*/ 	.word	0x00000000
        /*0030*/ 	.short	0x0001
        /*0032*/ 	.short	0x0008
        /*0034*/ 	.byte	0x00, 0xf5, 0x21, 0x00


	//----- nvinfo : EIATTR_KPARAM_INFO
	.align		4
.L_35:
        /*0038*/ 	.byte	0x04, 0x17
        /*003a*/ 	.short	(.L_37 - .L_36)
.L_36:
        /*003c*/ 	.word	0x00000000
        /*0040*/ 	.short	0x0000
        /*0042*/ 	.short	0x0000
        /*0044*/ 	.byte	0x00, 0xf5, 0x21, 0x00


	//----- nvinfo : EIATTR_SPARSE_MMA_MASK
	.align		4
.L_37:
        /*0048*/ 	.byte	0x03, 0x50
        /*004a*/ 	.short	0x0000


	//----- nvinfo : EIATTR_MAXREG_COUNT
	.align		4
        /*004c*/ 	.byte	0x03, 0x1b
        /*004e*/ 	.short	0x00ff


	//----- nvinfo : EIATTR_MERCURY_ISA_VERSION
	.align		4
        /*0050*/ 	.byte	0x03, 0x5f
        /*0052*/ 	.short	0x0101


	//----- nvinfo : EIATTR_VRC_CTA_INIT_COUNT
	.align		4
        /*0054*/ 	.byte	0x02, 0x4a
	.zero		1
	.zero		1


	//----- nvinfo : EIATTR_EXIT_INSTR_OFFSETS
	.align		4
        /*0058*/ 	.byte	0x04, 0x1c
        /*005a*/ 	.short	(.L_39 - .L_38)


	//   ....[0]....
.L_38:
        /*005c*/ 	.word	0x00000010


	//----- nvinfo : EIATTR_CBANK_PARAM_SIZE
	.align		4
.L_39:
        /*0060*/ 	.byte	0x03, 0x19
        /*0062*/ 	.short	0x0020


	//----- nvinfo : EIATTR_PARAM_CBANK
	.align		4
        /*0064*/ 	.byte	0x04, 0x0a
        /*0066*/ 	.short	(.L_41 - .L_40)
	.align		4
.L_40:
        /*0068*/ 	.word	index@(.nv.constant0._Z14update_BoxpairPfS_PiS0_)
        /*006c*/ 	.short	0x0380
        /*006e*/ 	.short	0x0020


	//----- nvinfo : EIATTR_SW_WAR
	.align		4
.L_41:
        /*0070*/ 	.byte	0x04, 0x36
        /*0072*/ 	.short	(.L_43 - .L_42)
.L_42:
        /*0074*/ 	.word	0x00000008
.L_43:


//--------------------- .nv.info._Z19calcForces_intraboxPfS_PiS0_S_ --------------------------
	.section	.nv.info._Z19calcForces_intraboxPfS_PiS0_S_,"",@"SHT_CUDA_INFO"
	.sectionflags	@""
	.align	4


	//----- nvinfo : EIATTR_CUDA_API_VERSION
	.align		4
        /*0000*/ 	.byte	0x04, 0x37
        /*0002*/ 	.short	(.L_45 - .L_44)
.L_44:
        /*0004*/ 	.word	0x00000082


	//----- nvinfo : EIATTR_KPARAM_INFO
	.align		4
.L_45:
        /*0008*/ 	.byte	0x04, 0x17
        /*000a*/ 	.short	(.L_47 - .L_46)
.L_46:
        /*000c*/ 	.word	0x00000000
        /*0010*/ 	.short	0x0004
        /*0012*/ 	.short	0x0020
        /*0014*/ 	.byte	0x00, 0xf5, 0x21, 0x00


	//----- nvinfo : EIATTR_KPARAM_INFO
	.align		4
.L_47:
        /*0018*/ 	.byte	0x04, 0x17
        /*001a*/ 	.short	(.L_49 - .L_48)
.L_48:
        /*001c*/ 	.word	0x00000000
        /*0020*/ 	.short	0x0003
        /*0022*/ 	.short	0x0018
        /*0024*/ 	.byte	0x00, 0xf5, 0x21, 0x00


	//----- nvinfo : EIATTR_KPARAM_INFO
	.align		4
.L_49:
        /*0028*/ 	.byte	0x04, 0x17
        /*002a*/ 	.short	(.L_51 - .L_50)
.L_50:
        /*002c*/ 	.word	0x00000000
        /*0030*/ 	.short	0x0002
        /*0032*/ 	.short	0x0010
        /*0034*/ 	.byte	0x00, 0xf5, 0x21, 0x00


	//----- nvinfo : EIATTR_KPARAM_INFO
	.align		4
.L_51:
        /*0038*/ 	.byte	0x04, 0x17
        /*003a*/ 	.short	(.L_53 - .L_52)
.L_52:
        /*003c*/ 	.word	0x00000000
        /*0040*/ 	.short	0x0001
        /*0042*/ 	.short	0x0008
        /*0044*/ 	.byte	0x00, 0xf5, 0x21, 0x00


	//----- nvinfo : EIATTR_KPARAM_INFO
	.align		4
.L_53:
        /*0048*/ 	.byte	0x04, 0x17
        /*004a*/ 	.short	(.L_55 - .L_54)
.L_54:
        /*004c*/ 	.word	0x00000000
        /*0050*/ 	.short	0x0000
        /*0052*/ 	.short	0x0000
        /*0054*/ 	.byte	0x00, 0xf5, 0x21, 0x00


	//----- nvinfo : EIATTR_SPARSE_MMA_MASK
	.align		4
.L_55:
        /*0058*/ 	.byte	0x03, 0x50
        /*005a*/ 	.short	0x0000


	//----- nvinfo : EIATTR_MAXREG_COUNT
	.align		4
        /*005c*/ 	.byte	0x03, 0x1b
        /*005e*/ 	.short	0x00ff


	//----- nvinfo : EIATTR_NUM_BARRIERS
	.align		4
        /*0060*/ 	.byte	0x02, 0x4c
        /*0062*/ 	.byte	0x01
	.zero		1


	//----- nvinfo : EIATTR_MERCURY_ISA_VERSION
	.align		4
        /*0064*/ 	.byte	0x03, 0x5f
        /*0066*/ 	.short	0x0101


	//----- nvinfo : EIATTR_VRC_CTA_INIT_COUNT
	.align		4
        /*0068*/ 	.byte	0x02, 0x4a
	.zero		1
	.zero		1


	//----- nvinfo : EIATTR_EXIT_INSTR_OFFSETS
	.align		4
        /*006c*/ 	.byte	0x04, 0x1c
        /*006e*/ 	.short	(.L_57 - .L_56)


	//   ....[0]....
.L_56:
        /*0070*/ 	.word	0x00001300


	//   ....[1]....
        /*0074*/ 	.word	0x00001420


	//----- nvinfo : EIATTR_CRS_STACK_SIZE
	.align		4
.L_57:
        /*0078*/ 	.byte	0x04, 0x1e
        /*007a*/ 	.short	(.L_59 - .L_58)
.L_58:
        /*007c*/ 	.word	0x00000000


	//----- nvinfo : EIATTR_CBANK_PARAM_SIZE
	.align		4
.L_59:
        /*0080*/ 	.byte	0x03, 0x19
        /*0082*/ 	.short	0x0028


	//----- nvinfo : EIATTR_PARAM_CBANK
	.align		4
        /*0084*/ 	.byte	0x04, 0x0a
        /*0086*/ 	.short	(.L_61 - .L_60)
	.align		4
.L_60:
        /*0088*/ 	.word	index@(.nv.constant0._Z19calcForces_intraboxPfS_PiS0_S_)
        /*008c*/ 	.short	0x0380
        /*008e*/ 	.short	0x0028


	//----- nvinfo : EIATTR_SW_WAR
	.align		4
.L_61:
        /*0090*/ 	.byte	0x04, 0x36
        /*0092*/ 	.short	(.L_63 - .L_62)
.L_62:
        /*0094*/ 	.word	0x00000008
.L_63:


//--------------------- .nv.info._Z11vv_update_vPfS_S_ --------------------------
	.section	.nv.info._Z11vv_update_vPfS_S_,"",@"SHT_CUDA_INFO"
	.sectionflags	@""
	.align	4


	//----- nvinfo : EIATTR_CUDA_API_VERSION
	.align		4
        /*0000*/ 	.byte	0x04, 0x37
        /*0002*/ 	.short	(.L_65 - .L_64)
.L_64:
        /*0004*/ 	.word	0x00000082


	//----- nvinfo : EIATTR_KPARAM_INFO
	.align		4
.L_65:
        /*0008*/ 	.byte	0x04, 0x17
        /*000a*/ 	.short	(.L_67 - .L_66)
.L_66:
        /*000c*/ 	.word	0x00000000
        /*0010*/ 	.short	0x0002
        /*0012*/ 	.short	0x0010
        /*0014*/ 	.byte	0x00, 0xf5, 0x21, 0x00


	//----- nvinfo : EIATTR_KPARAM_INFO
	.align		4
.L_67:
        /*0018*/ 	.byte	0x04, 0x17
        /*001a*/ 	.short	(.L_69 - .L_68)
.L_68:
        /*001c*/ 	.word	0x00000000
        /*0020*/ 	.short	0x0001
        /*0022*/ 	.short	0x0008
        /*0024*/ 	.byte	0x00, 0xf5, 0x21, 0x00


	//----- nvinfo : EIATTR_KPARAM_INFO
	.align		4
.L_69:
        /*0028*/ 	.byte	0x04, 0x17
        /*002a*/ 	.short	(.L_71 - .L_70)
.L_70:
        /*002c*/ 	.word	0x00000000
        /*0030*/ 	.short	0x0000
        /*0032*/ 	.short	0x0000
        /*0034*/ 	.byte	0x00, 0xf5, 0x21, 0x00


	//----- nvinfo : EIATTR_SPARSE_MMA_MASK
	.align		4
.L_71:
        /*0038*/ 	.byte	0x03, 0x50
        /*003a*/ 	.short	0x0000


	//----- nvinfo : EIATTR_MAXREG_COUNT
	.align		4
        /*003c*/ 	.byte	0x03, 0x1b
        /*003e*/ 	.short	0x00ff


	//----- nvinfo : EIATTR_MERCURY_ISA_VERSION
	.align		4
        /*0040*/ 	.byte	0x03, 0x5f
        /*0042*/ 	.short	0x0101


	//----- nvinfo : EIATTR_VRC_CTA_INIT_COUNT
	.align		4
        /*0044*/ 	.byte	0x02, 0x4a
	.zero		1
	.zero		1


	//----- nvinfo : EIATTR_EXIT_INSTR_OFFSETS
	.align		4
        /*0048*/ 	.byte	0x04, 0x1c
        /*004a*/ 	.short	(.L_73 - .L_72)


	//   ....[0]....
.L_72:
        /*004c*/ 	.word	0x000000b0


	//----- nvinfo : EIATTR_CBANK_PARAM_SIZE
	.align		4
.L_73:
        /*0050*/ 	.byte	0x03, 0x19
        /*0052*/ 	.short	0x0018


	//----- nvinfo : EIATTR_PARAM_CBANK
	.align		4
        /*0054*/ 	.byte	0x04, 0x0a
        /*0056*/ 	.short	(.L_75 - .L_74)
	.align		4
.L_74:
        /*0058*/ 	.word	index@(.nv.constant0._Z11vv_update_vPfS_S_)
        /*005c*/ 	.short	0x0380
        /*005e*/ 	.short	0x0018


	//----- nvinfo : EIATTR_SW_WAR
	.align		4
.L_75:
        /*0060*/ 	.byte	0x04, 0x36
        /*0062*/ 	.short	(.L_77 - .L_76)
.L_76:
        /*0064*/ 	.word	0x00000008
.L_77:


//--------------------- .nv.info._Z11vv_update_rPfS_S_ --------------------------
	.section	.nv.info._Z11vv_update_rPfS_S_,"",@"SHT_CUDA_INFO"
	.sectionflags	@""
	.align	4


	//----- nvinfo : EIATTR_CUDA_API_VERSION
	.align		4
        /*0000*/ 	.byte	0x04, 0x37
        /*0002*/ 	.short	(.L_79 - .L_78)
.L_78:
        /*0004*/ 	.word	0x00000082


	//----- nvinfo : EIATTR_KPARAM_INFO
	.align		4
.L_79:
        /*0008*/ 	.byte	0x04, 0x17
        /*000a*/ 	.short	(.L_81 - .L_80)
.L_80:
        /*000c*/ 	.word	0x00000000
        /*0010*/ 	.short	0x0002
        /*0012*/ 	.short	0x0010
        /*0014*/ 	.byte	0x00, 0xf5, 0x21, 0x00


	//----- nvinfo : EIATTR_KPARAM_INFO
	.align		4
.L_81:
        /*0018*/ 	.byte	0x04, 0x17
        /*001a*/ 	.short	(.L_83 - .L_82)
.L_82:
        /*001c*/ 	.word	0x00000000
        /*0020*/ 	.short	0x0001
        /*0022*/ 	.short	0x0008
        /*0024*/ 	.byte	0x00, 0xf5, 0x21, 0x00


	//----- nvinfo : EIATTR_KPARAM_INFO
	.align		4
.L_83:
        /*0028*/ 	.byte	0x04, 0x17
        /*002a*/ 	.short	(.L_85 - .L_84)
.L_84:
        /*002c*/ 	.word	0x00000000
        /*0030*/ 	.short	0x0000
        /*0032*/ 	.short	0x0000
        /*0034*/ 	.byte	0x00, 0xf5, 0x21, 0x00


	//----- nvinfo : EIATTR_SPARSE_MMA_MASK
	.align		4
.L_85:
        /*0038*/ 	.byte	0x03, 0x50
        /*003a*/ 	.short	0x0000


	//----- nvinfo : EIATTR_MAXREG_COUNT
	.align		4
        /*003c*/ 	.byte	0x03, 0x1b
        /*003e*/ 	.short	0x00ff


	//----- nvinfo : EIATTR_MERCURY_ISA_VERSION
	.align		4
        /*0040*/ 	.byte	0x03, 0x5f
        /*0042*/ 	.short	0x0101


	//----- nvinfo : EIATTR_VRC_CTA_INIT_COUNT
	.align		4
        /*0044*/ 	.byte	0x02, 0x4a
	.zero		1
	.zero		1


	//----- nvinfo : EIATTR_EXIT_INSTR_OFFSETS
	.align		4
        /*0048*/ 	.byte	0x04, 0x1c
        /*004a*/ 	.short	(.L_87 - .L_86)


	//   ....[0]....
.L_86:
        /*004c*/ 	.word	0x00000440


	//----- nvinfo : EIATTR_CBANK_PARAM_SIZE
	.align		4
.L_87:
        /*0050*/ 	.byte	0x03, 0x19
        /*0052*/ 	.short	0x0018


	//----- nvinfo : EIATTR_PARAM_CBANK
	.align		4
        /*0054*/ 	.byte	0x04, 0x0a
        /*0056*/ 	.short	(.L_89 - .L_88)
	.align		4
.L_88:
        /*0058*/ 	.word	index@(.nv.constant0._Z11vv_update_rPfS_S_)
        /*005c*/ 	.short	0x0380
        /*005e*/ 	.short	0x0018


	//----- nvinfo : EIATTR_SW_WAR
	.align		4
.L_89:
        /*0060*/ 	.byte	0x04, 0x36
        /*0062*/ 	.short	(.L_91 - .L_90)
.L_90:
        /*0064*/ 	.word	0x00000008
.L_91:


//--------------------- .nv.callgraph             --------------------------
	.section	.nv.callgraph,"",@"SHT_CUDA_CALLGRAPH"
	.align	4
	.sectionentsize	8
	.align		4
        /*0000*/ 	.word	0x00000000
	.align		4
        /*0004*/ 	.word	0xffffffff
	.align		4
        /*0008*/ 	.word	0x00000000
	.align		4
        /*000c*/ 	.word	0xfffffffe
	.align		4
        /*0010*/ 	.word	0x00000000
	.align		4
        /*0014*/ 	.word	0xfffffffd
	.align		4
        /*0018*/ 	.word	0x00000000
	.align		4
        /*001c*/ 	.word	0xfffffffc


//--------------------- .text._Z14update_BoxpairPfS_PiS0_ --------------------------
	.section	.text._Z14update_BoxpairPfS_PiS0_,"ax",@progbits
	.align	128
        .global         _Z14update_BoxpairPfS_PiS0_
        .type           _Z14update_BoxpairPfS_PiS0_,@function
        .size           _Z14update_BoxpairPfS_PiS0_,(.L_x_42 - _Z14update_BoxpairPfS_PiS0_)
        .other          _Z14update_BoxpairPfS_PiS0_,@"STO_CUDA_ENTRY STV_DEFAULT"
_Z14update_BoxpairPfS_PiS0_:
.text._Z14update_BoxpairPfS_PiS0_:
[----:B------:R-:W-:Y:S01]  /*0000*/  LDC R1, c[0x0][0x37c] ;  /* 0x0000df00ff017b82 */ /* 0x000fe20000000800 */
[----:B------:R-:W-:Y:S05]  /*0010*/  EXIT ;  /* 0x000000000000794d */ /* 0x000fea0003800000 */
.L_x_0:
[----:B------:R-:W-:-:S00]  /*0020*/  BRA `(.L_x_0) ;  /* 0xfffffffc00fc7947 */ /* 0x000fc0000383ffff */
[----:B------:R-:W-:-:S00]  /*0030*/  NOP ;  /* 0x0000000000007918 */ /* 0x000fc00000000000 */
        /* <DEDUP_REMOVED lines=12> */
.L_x_42:


//--------------------- .text._Z19calcForces_intraboxPfS_PiS0_S_ --------------------------
	.section	.text._Z19calcForces_intraboxPfS_PiS0_S_,"ax",@progbits
	.align	128
        .global         _Z19calcForces_intraboxPfS_PiS0_S_
        .type           _Z19calcForces_intraboxPfS_PiS0_S_,@function
        .size           _Z19calcForces_intraboxPfS_PiS0_S_,(.L_x_41 - _Z19calcForces_intraboxPfS_PiS0_S_)
        .other          _Z19calcForces_intraboxPfS_PiS0_S_,@"STO_CUDA_ENTRY STV_DEFAULT"
_Z19calcForces_intraboxPfS_PiS0_S_:
.text._Z19calcForces_intraboxPfS_PiS0_S_:
[----:B------:R-:W-:Y:S01]  /*0000*/  LDC R1, c[0x0][0x37c] ;  /* 0x0000df00ff017b82 */ /* 0x000fe20000000800 */
[----:B------:R-:W0:Y:S07]  /*0010*/  S2R R3, SR_CTAID.X ;  /* 0x0000000000037919 */ /* 0x000e2e0000002500 */
[----:B------:R-:W0:Y:S01]  /*0020*/  LDC.64 R8, c[0x0][0x398] ;  /* 0x0000e600ff087b82 */ /* 0x000e220000000a00 */
[----:B------:R-:W1:Y:S01]  /*0030*/  LDCU.64 UR4, c[0x0][0x358] ;  /* 0x00006b00ff0477ac */ /* 0x000e620008000a00 */
[----:B------:R-:W2:Y:S06]  /*0040*/  LDCU.64 UR6, c[0x0][0x390] ;  /* 0x00007200ff0677ac */ /* 0x000eac0008000a00 */
[----:B------:R-:W3:Y:S01]  /*0050*/  LDC.64 R14, c[0x0][0x390] ;  /* 0x0000e400ff0e7b82 */ /* 0x000ee20000000a00 */
[----:B0-----:R-:W-:-:S05]  /*0060*/  IMAD.WIDE.U32 R8, R3, 0x4, R8 ;  /* 0x0000000403087825 */ /* 0x001fca00078e0008 */
[----:B-1----:R-:W4:Y:S04]  /*0070*/  LDG.E R2, desc[UR4][R8.64] ;  /* 0x0000000408027981 */ /* 0x002f28000c1e1900 */
[----:B------:R0:W2:Y:S01]  /*0080*/  LDG.E R13, desc[UR4][R8.64+0x4] ;  /* 0x00000404080d7981 */ /* 0x0000a2000c1e1900 */
[----:B------:R-:W1:Y:S02]  /*0090*/  S2R R3, SR_TID.X ;  /* 0x0000000000037919 */ /* 0x000e640000002100 */
[----:B-1----:R-:W-:-:S04]  /*00a0*/  IMAD.SHL.U32 R5, R3, 0x4, RZ ;  /* 0x0000000403057824 */ /* 0x002fc800078e00ff */
[C---:B0-----:R-:W-:Y:S02]  /*00b0*/  VIADD R9, R5.reuse, 0x2 ;  /* 0x0000000205097836 */ /* 0x041fe40000000000 */
[----:B------:R-:W-:Y:S02]  /*00c0*/  VIADD R11, R5, 0x3 ;  /* 0x00000003050b7836 */ /* 0x000fe40000000000 */
[C---:B----4-:R-:W-:Y:S01]  /*00d0*/  IMAD.IADD R7, R2.reuse, 0x1, R5 ;  /* 0x0000000102077824 */ /* 0x050fe200078e0205 */
[----:B------:R-:W-:Y:S01]  /*00e0*/  IADD3 R0, P1, PT, R2, R5, RZ ;  /* 0x0000000502007210 */ /* 0x000fe20007f3e0ff */
[----:B--2---:R-:W-:-:S03]  /*00f0*/  IMAD.IADD R4, R13, 0x1, -R2 ;  /* 0x000000010d047824 */ /* 0x004fc600078e0a02 */
[----:B------:R-:W-:Y:S01]  /*0100*/  LEA.HI.X.SX32 R17, R2, RZ, 0x1, P1 ;  /* 0x000000ff02117211 */ /* 0x000fe200008f0eff */
[----:B---3--:R-:W-:Y:S01]  /*0110*/  IMAD.WIDE R14, R7, 0x4, R14 ;  /* 0x00000004070e7825 */ /* 0x008fe200078e020e */
[C---:B------:R-:W-:Y:S02]  /*0120*/  IADD3 R7, PT, PT, R5.reuse, 0x1, RZ ;  /* 0x0000000105077810 */ /* 0x040fe40007ffe0ff */
[-C--:B------:R-:W-:Y:S02]  /*0130*/  ISETP.GE.AND P0, PT, R5, R4.reuse, PT ;  /* 0x000000040500720c */ /* 0x080fe40003f06270 */
[-C--:B------:R-:W-:Y:S02]  /*0140*/  ISETP.GE.AND P1, PT, R7, R4.reuse, PT ;  /* 0x000000040700720c */ /* 0x080fe40003f26270 */
[-C--:B------:R-:W-:Y:S02]  /*0150*/  ISETP.GE.AND P2, PT, R9, R4.reuse, PT ;  /* 0x000000040900720c */ /* 0x080fe40003f46270 */
[----:B------:R-:W-:-:S02]  /*0160*/  ISETP.GE.AND P3, PT, R11, R4, PT ;  /* 0x000000040b00720c */ /* 0x000fc40003f66270 */
[----:B------:R-:W-:-:S04]  /*0170*/  LEA R16, P4, R0, UR6, 0x2 ;  /* 0x0000000600107c11 */ /* 0x000fc8000f8810ff */
[----:B------:R-:W-:Y:S01]  /*0180*/  LEA.HI.X R17, R0, UR7, R17, 0x2, P4 ;  /* 0x0000000700117c11 */ /* 0x000fe2000a0f1411 */
[----:B------:R-:W2:Y:S01]  /*0190*/  @!P0 LDG.E R14, desc[UR4][R14.64] ;  /* 0x000000040e0e8981 */ /* 0x000ea2000c1e1900 */
[----:B------:R-:W0:Y:S03]  /*01a0*/  @!P0 LDC.64 R26, c[0x0][0x388] ;  /* 0x0000e200ff1a8b82 */ /* 0x000e260000000a00 */
[----:B------:R-:W3:Y:S04]  /*01b0*/  @!P1 LDG.E R0, desc[UR4][R16.64+0x4] ;  /* 0x0000040410009981 */ /* 0x000ee8000c1e1900 */
[----:B------:R-:W4:Y:S01]  /*01c0*/  @!P2 LDG.E R6, desc[UR4][R16.64+0x8] ;  /* 0x000008041006a981 */ /* 0x000f22000c1e1900 */
[----:B------:R-:W1:Y:S03]  /*01d0*/  @!P1 LDC.64 R28, c[0x0][0x388] ;  /* 0x0000e200ff1c9b82 */ /* 0x000e660000000a00 */
[----:B------:R-:W4:Y:S05]  /*01e0*/  @!P3 LDG.E R8, desc[UR4][R16.64+0xc] ;  /* 0x00000c041008b981 */ /* 0x000f2a000c1e1900 */
[----:B------:R-:W1:Y:S08]  /*01f0*/  @!P2 LDC.64 R30, c[0x0][0x388] ;  /* 0x0000e200ff1eab82 */ /* 0x000e700000000a00 */
[----:B------:R-:W1:Y:S01]  /*0200*/  @!P3 LDC.64 R32, c[0x0][0x388] ;  /* 0x0000e200ff20bb82 */ /* 0x000e620000000a00 */
[----:B------:R-:W1:Y:S01]  /*0210*/  @!P1 S2R R37, SR_CgaCtaId ;  /* 0x0000000000259919 */ /* 0x000e620000008800 */
[----:B--2---:R-:W-:-:S04]  /*0220*/  @!P0 IMAD R19, R14, 0x3, RZ ;  /* 0x000000030e138824 */ /* 0x004fc800078e02ff */
[----:B0-----:R-:W-:-:S04]  /*0230*/  @!P0 IMAD.WIDE R26, R19, 0x4, R26 ;  /* 0x00000004131a8825 */ /* 0x001fc800078e021a */
[----:B---3--:R-:W-:Y:S01]  /*0240*/  @!P1 IMAD R19, R0, 0x3, RZ ;  /* 0x0000000300139824 */ /* 0x008fe200078e02ff */
[----:B------:R-:W2:Y:S01]  /*0250*/  @!P0 LDG.E R35, desc[UR4][R26.64+0x8] ;  /* 0x000008041a238981 */ /* 0x000ea2000c1e1900 */
[----:B----4-:R-:W-:Y:S02]  /*0260*/  @!P2 IMAD R15, R6, 0x3, RZ ;  /* 0x00000003060fa824 */ /* 0x010fe400078e02ff */
[----:B------:R-:W-:Y:S01]  /*0270*/  @!P3 IMAD R21, R8, 0x3, RZ ;  /* 0x000000030815b824 */ /* 0x000fe200078e02ff */
[----:B------:R-:W3:Y:S01]  /*0280*/  @!P0 LDG.E R14, desc[UR4][R26.64] ;  /* 0x000000041a0e8981 */ /* 0x000ee2000c1e1900 */
[----:B-1----:R-:W-:-:S04]  /*0290*/  @!P1 IMAD.WIDE R28, R19, 0x4, R28 ;  /* 0x00000004131c9825 */ /* 0x002fc800078e021c */
[----:B------:R-:W-:Y:S01]  /*02a0*/  @!P2 IMAD.WIDE R30, R15, 0x4, R30 ;  /* 0x000000040f1ea825 */ /* 0x000fe200078e021e */
[----:B------:R-:W4:Y:S03]  /*02b0*/  @!P1 LDG.E R12, desc[UR4][R28.64] ;  /* 0x000000041c0c9981 */ /* 0x000f26000c1e1900 */
[----:B------:R-:W-:Y:S01]  /*02c0*/  @!P3 IMAD.WIDE R32, R21, 0x4, R32 ;  /* 0x000000041520b825 */ /* 0x000fe200078e0220 */
[----:B------:R0:W3:Y:S04]  /*02d0*/  @!P0 LDG.E R15, desc[UR4][R26.64+0x4] ;  /* 0x000004041a0f8981 */ /* 0x0000e8000c1e1900 */
[----:B------:R-:W4:Y:S04]  /*02e0*/  @!P1 LDG.E R18, desc[UR4][R28.64+0x4] ;  /* 0x000004041c129981 */ /* 0x000f28000c1e1900 */
[----:B------:R1:W4:Y:S04]  /*02f0*/  @!P1 LDG.E R19, desc[UR4][R28.64+0x8] ;  /* 0x000008041c139981 */ /* 0x000328000c1e1900 */
[----:B------:R-:W4:Y:S04]  /*0300*/  @!P2 LDG.E R34, desc[UR4][R30.64+0x8] ;  /* 0x000008041e22a981 */ /* 0x000f28000c1e1900 */
[----:B------:R-:W4:Y:S04]  /*0310*/  @!P2 LDG.E R20, desc[UR4][R30.64] ;  /* 0x000000041e14a981 */ /* 0x000f28000c1e1900 */
[----:B------:R-:W4:Y:S04]  /*0320*/  @!P2 LDG.E R21, desc[UR4][R30.64+0x4] ;  /* 0x000004041e15a981 */ /* 0x000f28000c1e1900 */
[----:B------:R-:W4:Y:S04]  /*0330*/  @!P3 LDG.E R36, desc[UR4][R32.64] ;  /* 0x000000042024b981 */ /* 0x000f28000c1e1900 */
[----:B------:R-:W4:Y:S04]  /*0340*/  @!P3 LDG.E R22, desc[UR4][R32.64+0x4] ;  /* 0x000004042016b981 */ /* 0x000f28000c1e1900 */
[----:B------:R-:W4:Y:S01]  /*0350*/  @!P3 LDG.E R23, desc[UR4][R32.64+0x8] ;  /* 0x000008042017b981 */ /* 0x000f22000c1e1900 */
[----:B0-----:R-:W0:Y:S01]  /*0360*/  @!P0 S2R R27, SR_CgaCtaId ;  /* 0x00000000001b8919 */ /* 0x001e220000008800 */
[----:B-1----:R-:W1:Y:S01]  /*0370*/  @!P2 S2R R29, SR_CgaCtaId ;  /* 0x00000000001da919 */ /* 0x002e620000008800 */
[----:B------:R-:W1:Y:S01]  /*0380*/  @!P3 S2R R39, SR_CgaCtaId ;  /* 0x000000000027b919 */ /* 0x000e620000008800 */
[----:B------:R-:W1:Y:S01]  /*0390*/  LDC.64 R24, c[0x0][0x3a0] ;  /* 0x0000e800ff187b82 */ /* 0x000e620000000a00 */
[----:B------:R-:W-:-:S02]  /*03a0*/  @!P0 MOV R0, 0x400 ;  /* 0x0000040000008802 */ /* 0x000fc40000000f00 */
[----:B------:R-:W-:Y:S02]  /*03b0*/  @!P1 MOV R8, 0x400 ;  /* 0x0000040000089802 */ /* 0x000fe40000000f00 */
[----:B------:R-:W-:Y:S02]  /*03c0*/  @!P2 MOV R10, 0x400 ;  /* 0x00000400000aa802 */ /* 0x000fe40000000f00 */
[----:B------:R-:W-:Y:S02]  /*03d0*/  @!P3 MOV R26, 0x400 ;  /* 0x00000400001ab802 */ /* 0x000fe40000000f00 */
[----:B------:R-:W-:Y:S02]  /*03e0*/  @!P1 LEA R8, R37, R8, 0x18 ;  /* 0x0000000825089211 */ /* 0x000fe400078ec0ff */
[----:B0-----:R-:W-:Y:S01]  /*03f0*/  @!P0 LEA R0, R27, R0, 0x18 ;  /* 0x000000001b008211 */ /* 0x001fe200078ec0ff */
[----:B-1----:R0:W5:Y:S01]  /*0400*/  LDG.E R6, desc[UR4][R24.64] ;  /* 0x0000000418067981 */ /* 0x002162000c1e1900 */
[----:B------:R-:W-:-:S03]  /*0410*/  @!P2 LEA R10, R29, R10, 0x18 ;  /* 0x0000000a1d0aa211 */ /* 0x000fc600078ec0ff */
[----:B------:R-:W-:Y:S01]  /*0420*/  @!P0 IMAD R0, R3, 0x30, R0 ;  /* 0x0000003003008824 */ /* 0x000fe200078e0200 */
[----:B------:R-:W-:Y:S01]  /*0430*/  @!P3 LEA R26, R39, R26, 0x18 ;  /* 0x0000001a271ab211 */ /* 0x000fe200078ec0ff */
[C---:B------:R-:W-:Y:S02]  /*0440*/  @!P2 IMAD R27, R5.reuse, 0xc, R10 ;  /* 0x0000000c051ba824 */ /* 0x040fe400078e020a */
[C---:B0-----:R-:W-:Y:S02]  /*0450*/  @!P1 IMAD R25, R5.reuse, 0xc, R8 ;  /* 0x0000000c05199824 */ /* 0x041fe400078e0208 */
[----:B------:R-:W-:Y:S01]  /*0460*/  @!P3 IMAD R29, R5, 0xc, R26 ;  /* 0x0000000c051db824 */ /* 0x000fe200078e021a */
[----:B------:R-:W-:Y:S01]  /*0470*/  BSSY.RECONVERGENT B2, `(.L_x_1) ;  /* 0x00000a9000027945 */ /* 0x000fe20003800200 */
[----:B------:R-:W-:Y:S01]  /*0480*/  IMAD.MOV.U32 R8, RZ, RZ, R5 ;  /* 0x000000ffff087224 */ /* 0x000fe200078e0005 */
[----:B------:R-:W-:Y:S01]  /*0490*/  IADD3 R10, PT, PT, R2, -R13, RZ ;  /* 0x8000000d020a7210 */ /* 0x000fe20007ffe0ff */
[----:B--2---:R0:W-:Y:S04]  /*04a0*/  @!P0 STS [R0+0x8], R35 ;  /* 0x0000082300008388 */ /* 0x0041e80000000800 */
[----:B---3--:R0:W-:Y:S04]  /*04b0*/  @!P0 STS.64 [R0], R14 ;  /* 0x0000000e00008388 */ /* 0x0081e80000000a00 */
[----:B----4-:R0:W-:Y:S04]  /*04c0*/  @!P1 STS [R25+0xc], R12 ;  /* 0x00000c0c19009388 */ /* 0x0101e80000000800 */
[----:B------:R0:W-:Y:S04]  /*04d0*/  @!P1 STS.64 [R25+0x10], R18 ;  /* 0x0000101219009388 */ /* 0x0001e80000000a00 */
[----:B------:R0:W-:Y:S04]  /*04e0*/  @!P2 STS [R27+0x20], R34 ;  /* 0x000020221b00a388 */ /* 0x0001e80000000800 */
[----:B------:R0:W-:Y:S04]  /*04f0*/  @!P2 STS.64 [R27+0x18], R20 ;  /* 0x000018141b00a388 */ /* 0x0001e80000000a00 */
[----:B------:R0:W-:Y:S04]  /*0500*/  @!P3 STS [R29+0x24], R36 ;  /* 0x000024241d00b388 */ /* 0x0001e80000000800 */
[----:B------:R0:W-:Y:S01]  /*0510*/  @!P3 STS.64 [R29+0x28], R22 ;  /* 0x000028161d00b388 */ /* 0x0001e20000000a00 */
[----:B------:R-:W-:Y:S06]  /*0520*/  BAR.SYNC.DEFER_BLOCKING 0x0 ;  /* 0x0000000000007b1d */ /* 0x000fec0000010000 */
.L_x_19:
[----:B------:R-:W-:Y:S01]  /*0530*/  ISETP.GE.AND P0, PT, R4, 0x1, PT ;  /* 0x000000010400780c */ /* 0x000fe20003f06270 */
[----:B------:R-:W-:Y:S03]  /*0540*/  BSSY.RECONVERGENT B1, `(.L_x_2) ;  /* 0x0000098000017945 */ /* 0x000fe60003800200 */
[----:B------:R-:W-:-:S13]  /*0550*/  ISETP.GE.OR P0, PT, R8, R4, !P0 ;  /* 0x000000040800720c */ /* 0x000fda0004706670 */
[----:B-1234-:R-:W-:Y:S05]  /*0560*/  @P0 BRA `(.L_x_3) ;  /* 0x0000000800540947 */ /* 0x01efea0003800000 */
[----:B------:R-:W1:Y:S01]  /*0570*/  S2R R13, SR_CgaCtaId ;  /* 0x00000000000d7919 */ /* 0x000e620000008800 */
[----:B0-----:R-:W-:Y:S01]  /*0580*/  MOV R0, 0x400 ;  /* 0x0000040000007802 */ /* 0x001fe20000000f00 */
[----:B------:R-:W-:Y:S02]  /*0590*/  IMAD.MOV R15, RZ, RZ, -R8 ;  /* 0x000000ffff0f7224 */ /* 0x000fe400078e0a08 */
[----:B------:R-:W-:Y:S01]  /*05a0*/  IMAD.MOV.U32 R38, RZ, RZ, R10 ;  /* 0x000000ffff267224 */ /* 0x000fe200078e000a */
[----:B-1----:R-:W-:-:S05]  /*05b0*/  LEA R39, R13, R0, 0x18 ;  /* 0x000000000d277211 */ /* 0x002fca00078ec0ff */
[----:B------:R-:W-:Y:S02]  /*05c0*/  IMAD R0, R8, 0xc, R39 ;  /* 0x0000000c08007824 */ /* 0x000fe400078e0227 */
[----:B------:R-:W-:-:S03]  /*05d0*/  VIADD R39, R39, 0x8 ;  /* 0x0000000827277836 */ /* 0x000fc60000000000 */
[----:B------:R0:W1:Y:S04]  /*05e0*/  LDS R12, [R0] ;  /* 0x00000000000c7984 */ /* 0x0000680000000800 */
[----:B------:R0:W2:Y:S04]  /*05f0*/  LDS R13, [R0+0x4] ;  /* 0x00000400000d7984 */ /* 0x0000a80000000800 */
[----:B------:R0:W3:Y:S02]  /*0600*/  LDS R14, [R0+0x8] ;  /* 0x00000800000e7984 */ /* 0x0000e40000000800 */
.L_x_18:
[----:B------:R-:W-:Y:S01]  /*0610*/  ISETP.NE.AND P0, PT, R15, RZ, PT ;  /* 0x000000ff0f00720c */ /* 0x000fe20003f05270 */
[----:B------:R-:W-:Y:S01]  /*0620*/  BSSY.RECONVERGENT B0, `(.L_x_4) ;  /* 0x0000086000007945 */ /* 0x000fe20003800200 */
[----:B------:R-:W-:-:S04]  /*0630*/  IADD3 R38, PT, PT, R38, 0x1, RZ ;  /* 0x0000000126267810 */ /* 0x000fc80007ffe0ff */
[----:B------:R-:W-:-:S07]  /*0640*/  ISETP.NE.AND P1, PT, R38, RZ, PT ;  /* 0x000000ff2600720c */ /* 0x000fce0003f25270 */
[----:B----4-:R-:W-:Y:S06]  /*0650*/  @!P0 BRA `(.L_x_5) ;  /* 0x0000000800088947 */ /* 0x010fec0003800000 */
[----:B------:R-:W1:Y:S01]  /*0660*/  LDS R19, [R39+-0x8] ;  /* 0xfffff80027137984 */ /* 0x000e620000000800 */
[----:B-----5:R-:W0:Y:S01]  /*0670*/  MUFU.RCP R21, R6 ;  /* 0x0000000600157308 */ /* 0x020e220000001000 */
[----:B------:R-:W-:Y:S01]  /*0680*/  BSSY.RECONVERGENT B3, `(.L_x_6) ;  /* 0x000000b000037945 */ /* 0x000fe20003800200 */
[----:B0-----:R-:W-:-:S04]  /*0690*/  FFMA R0, -R6, R21, 1 ;  /* 0x3f80000006007423 */ /* 0x001fc80000000115 */
[----:B------:R-:W-:Y:S01]  /*06a0*/  FFMA R0, R21, R0, R21 ;  /* 0x0000000015007223 */ /* 0x000fe20000000015 */
[----:B-1----:R-:W-:-:S04]  /*06b0*/  FADD R19, R12, -R19 ;  /* 0x800000130c137221 */ /* 0x002fc80000000000 */
[----:B------:R-:W0:Y:S01]  /*06c0*/  FCHK P0, R19, R6 ;  /* 0x0000000613007302 */ /* 0x000e220000000000 */
[----:B------:R-:W-:-:S04]  /*06d0*/  FFMA R21, R19, R0, RZ ;  /* 0x0000000013157223 */ /* 0x000fc800000000ff */
[----:B------:R-:W-:-:S04]  /*06e0*/  FFMA R18, -R6, R21, R19 ;  /* 0x0000001506127223 */ /* 0x000fc80000000113 */
[----:B------:R-:W-:Y:S01]  /*06f0*/  FFMA R0, R0, R18, R21 ;  /* 0x0000001200007223 */ /* 0x000fe20000000015 */
[----:B0-----:R-:W-:Y:S06]  /*0700*/  @!P0 BRA `(.L_x_7) ;  /* 0x0000000000088947 */ /* 0x001fec0003800000 */
[----:B------:R-:W-:-:S07]  /*0710*/  MOV R18, 0x730 ;  /* 0x0000073000127802 */ /* 0x000fce0000000f00 */
[----:B--23--:R-:W-:Y:S05]  /*0720*/  CALL.REL.NOINC `($__internal_0_$__cuda_sm3x_div_rn_noftz_f32_slowpath) ;  /* 0x0000000c00407944 */ /* 0x00cfea0003c00000 */
.L_x_7:
[----:B------:R-:W-:Y:S05]  /*0730*/  BSYNC.RECONVERGENT B3 ;  /* 0x0000000000037941 */ /* 0x000fea0003800200 */
.L_x_6:
[----:B------:R-:W2:Y:S01]  /*0740*/  LDS R18, [R39+-0x4] ;  /* 0xfffffc0027127984 */ /* 0x000ea20000000800 */
[----:B------:R-:W0:Y:S01]  /*0750*/  MUFU.RCP R23, R6 ;  /* 0x0000000600177308 */ /* 0x000e220000001000 */
[----:B------:R-:W-:Y:S01]  /*0760*/  IMAD.MOV.U32 R21, RZ, RZ, 0x3f000000 ;  /* 0x3f000000ff157424 */ /* 0x000fe200078e00ff */
[----:B------:R-:W-:Y:S04]  /*0770*/  BSSY.RECONVERGENT B3, `(.L_x_8) ;  /* 0x0000010000037945 */ /* 0x000fe80003800200 */
[----:B------:R-:W-:-:S05]  /*0780*/  LOP3.LUT R21, R21, 0x80000000, R0, 0xb8, !PT ;  /* 0x8000000015157812 */ /* 0x000fca00078eb800 */
[----:B------:R-:W-:-:S04]  /*0790*/  FADD.RZ R21, R21, R0 ;  /* 0x0000000015157221 */ /* 0x000fc8000000c000 */
[----:B------:R-:W1:Y:S01]  /*07a0*/  FRND.TRUNC R40, R21 ;  /* 0x0000001500287307 */ /* 0x000e62000020d000 */
[----:B0-----:R-:W-:-:S04]  /*07b0*/  FFMA R0, -R6, R23, 1 ;  /* 0x3f80000006007423 */ /* 0x001fc80000000117 */
[----:B------:R-:W-:Y:S01]  /*07c0*/  FFMA R0, R23, R0, R23 ;  /* 0x0000000017007223 */ /* 0x000fe20000000017 */
[----:B-1----:R-:W-:Y:S01]  /*07d0*/  FFMA R40, -R6, R40, R19 ;  /* 0x0000002806287223 */ /* 0x002fe20000000113 */
[----:B--2---:R-:W-:-:S04]  /*07e0*/  FADD R41, R13, -R18 ;  /* 0x800000120d297221 */ /* 0x004fc80000000000 */
[----:B------:R-:W0:Y:S01]  /*07f0*/  FCHK P0, R41, R6 ;  /* 0x0000000629007302 */ /* 0x000e220000000000 */
[----:B------:R-:W-:-:S04]  /*0800*/  FFMA R23, R0, R41, RZ ;  /* 0x0000002900177223 */ /* 0x000fc800000000ff */
[----:B------:R-:W-:-:S04]  /*0810*/  FFMA R18, -R6, R23, R41 ;  /* 0x0000001706127223 */ /* 0x000fc80000000129 */
[----:B------:R-:W-:Y:S01]  /*0820*/  FFMA R0, R0, R18, R23 ;  /* 0x0000001200007223 */ /* 0x000fe20000000017 */
[----:B0-----:R-:W-:Y:S06]  /*0830*/  @!P0 BRA `(.L_x_9) ;  /* 0x00000000000c8947 */ /* 0x001fec0003800000 */
[----:B------:R-:W-:Y:S01]  /*0840*/  IMAD.MOV.U32 R19, RZ, RZ, R41 ;  /* 0x000000ffff137224 */ /* 0x000fe200078e0029 */
[----:B------:R-:W-:-:S07]  /*0850*/  MOV R18, 0x870 ;  /* 0x0000087000127802 */ /* 0x000fce0000000f00 */
[----:B---3--:R-:W-:Y:S05]  /*0860*/  CALL.REL.NOINC `($__internal_0_$__cuda_sm3x_div_rn_noftz_f32_slowpath) ;  /* 0x0000000800f07944 */ /* 0x008fea0003c00000 */
.L_x_9:
[----:B------:R-:W-:Y:S05]  /*0870*/  BSYNC.RECONVERGENT B3 ;  /* 0x0000000000037941 */ /* 0x000fea0003800200 */
.L_x_8:
[----:B------:R-:W3:Y:S01]  /*0880*/  LDS R21, [R39] ;  /* 0x0000000027157984 */ /* 0x000ee20000000800 */
[----:B------:R-:W0:Y:S01]  /*0890*/  MUFU.RCP R23, R6 ;  /* 0x0000000600177308 */ /* 0x000e220000001000 */
[----:B------:R-:W-:Y:S01]  /*08a0*/  IMAD.MOV.U32 R19, RZ, RZ, 0x3f000000 ;  /* 0x3f000000ff137424 */ /* 0x000fe200078e00ff */
[----:B------:R-:W-:Y:S04]  /*08b0*/  BSSY.RECONVERGENT B3, `(.L_x_10) ;  /* 0x000000f000037945 */ /* 0x000fe80003800200 */
[----:B------:R-:W-:-:S05]  /*08c0*/  LOP3.LUT R19, R19, 0x80000000, R0, 0xb8, !PT ;  /* 0x8000000013137812 */ /* 0x000fca00078eb800 */
[----:B------:R-:W-:Y:S01]  /*08d0*/  FADD.RZ R18, R19, R0 ;  /* 0x0000000013127221 */ /* 0x000fe2000000c000 */
[----:B0-----:R-:W-:-:S05]  /*08e0*/  FFMA R0, -R6, R23, 1 ;  /* 0x3f80000006007423 */ /* 0x001fca0000000117 */
[----:B------:R-:W0:Y:S01]  /*08f0*/  FRND.TRUNC R18, R18 ;  /* 0x0000001200127307 */ /* 0x000e22000020d000 */
[----:B------:R-:W-:Y:S01]  /*0900*/  FFMA R0, R23, R0, R23 ;  /* 0x0000000017007223 */ /* 0x000fe20000000017 */
[----:B0-----:R-:W-:Y:S01]  /*0910*/  FFMA R41, -R6, R18, R41 ;  /* 0x0000001206297223 */ /* 0x001fe20000000129 */
[----:B---3--:R-:W-:-:S05]  /*0920*/  FADD R19, R14, -R21 ;  /* 0x800000150e137221 */ /* 0x008fca0000000000 */
[----:B------:R-:W0:Y:S01]  /*0930*/  FCHK P0, R19, R6 ;  /* 0x0000000613007302 */ /* 0x000e220000000000 */
[----:B------:R-:W-:-:S04]  /*0940*/  FFMA R21, R0, R19, RZ ;  /* 0x0000001300157223 */ /* 0x000fc800000000ff */
[----:B------:R-:W-:-:S04]  /*0950*/  FFMA R20, -R6, R21, R19 ;  /* 0x0000001506147223 */ /* 0x000fc80000000113 */
[----:B------:R-:W-:Y:S01]  /*0960*/  FFMA R0, R0, R20, R21 ;  /* 0x0000001400007223 */ /* 0x000fe20000000015 */
[----:B0-----:R-:W-:Y:S06]  /*0970*/  @!P0 BRA `(.L_x_11) ;  /* 0x0000000000088947 */ /* 0x001fec0003800000 */
[----:B------:R-:W-:-:S07]  /*0980*/  MOV R18, 0x9a0 ;  /* 0x000009a000127802 */ /* 0x000fce0000000f00 */
[----:B------:R-:W-:Y:S05]  /*0990*/  CALL.REL.NOINC `($__internal_0_$__cuda_sm3x_div_rn_noftz_f32_slowpath) ;  /* 0x0000000800a47944 */ /* 0x000fea0003c00000 */
.L_x_11:
[----:B------:R-:W-:Y:S05]  /*09a0*/  BSYNC.RECONVERGENT B3 ;  /* 0x0000000000037941 */ /* 0x000fea0003800200 */
.L_x_10:
[----:B------:R-:W-:Y:S02]  /*09b0*/  HFMA2 R21, -RZ, RZ, 1.75, 0 ;  /* 0x3f000000ff157431 */ /* 0x000fe400000001ff */
[----:B------:R-:W-:Y:S01]  /*09c0*/  FMUL R23, R41, R41 ;  /* 0x0000002929177220 */ /* 0x000fe20000400000 */
[----:B------:R-:W-:Y:S01]  /*09d0*/  BSSY.RECONVERGENT B3, `(.L_x_12) ;  /* 0x000000e000037945 */ /* 0x000fe20003800200 */
[----:B------:R-:W-:Y:S02]  /*09e0*/  IMAD.MOV.U32 R44, RZ, RZ, RZ ;  /* 0x000000ffff2c7224 */ /* 0x000fe400078e00ff */
[----:B------:R-:W-:Y:S01]  /*09f0*/  FFMA R23, R40, R40, R23 ;  /* 0x0000002828177223 */ /* 0x000fe20000000017 */
[----:B------:R-:W-:Y:S01]  /*0a00*/  IMAD.MOV.U32 R45, RZ, RZ, -0x3fe40000 ;  /* 0xc01c0000ff2d7424 */ /* 0x000fe200078e00ff */
[----:B------:R-:W-:-:S05]  /*0a10*/  LOP3.LUT R21, R21, 0x80000000, R0, 0xb8, !PT ;  /* 0x8000000015157812 */ /* 0x000fca00078eb800 */
[----:B------:R-:W-:Y:S01]  /*0a20*/  FADD.RZ R21, R21, R0 ;  /* 0x0000000015157221 */ /* 0x000fe2000000c000 */
[----:B------:R-:W-:-:S05]  /*0a30*/  MOV R0, 0xab0 ;  /* 0x00000ab000007802 */ /* 0x000fca0000000f00 */
[----:B------:R-:W0:Y:S02]  /*0a40*/  FRND.TRUNC R21, R21 ;  /* 0x0000001500157307 */ /* 0x000e24000020d000 */
[----:B0-----:R-:W-:-:S04]  /*0a50*/  FFMA R42, -R6, R21, R19 ;  /* 0x00000015062a7223 */ /* 0x001fc80000000113 */
[----:B------:R-:W-:-:S04]  /*0a60*/  FFMA R43, R42, R42, R23 ;  /* 0x0000002a2a2b7223 */ /* 0x000fc80000000017 */
[----:B------:R-:W0:Y:S02]  /*0a70*/  F2F.F64.F32 R18, R43 ;  /* 0x0000002b00127310 */ /* 0x000e240000201800 */
[----:B0-----:R-:W-:-:S10]  /*0a80*/  DADD R34, -RZ, |R18| ;  /* 0x00000000ff227229 */ /* 0x001fd40000000512 */
[----:B------:R-:W-:-:S07]  /*0a90*/  IMAD.MOV.U32 R30, RZ, RZ, R34 ;  /* 0x000000ffff1e7224 */ /* 0x000fce00078e0022 */
[----:B------:R-:W-:Y:S05]  /*0aa0*/  CALL.REL.NOINC `($_Z19calcForces_intraboxPfS_PiS0_S_$__internal_accurate_pow) ;  /* 0x0000001000087944 */ /* 0x000fea0003c00000 */
[----:B------:R-:W-:Y:S05]  /*0ab0*/  BSYNC.RECONVERGENT B3 ;  /* 0x0000000000037941 */ /* 0x000fea0003800200 */
.L_x_12:
[----:B------:R-:W-:Y:S01]  /*0ac0*/  DADD R20, R18, -7 ;  /* 0xc01c000012147429 */ /* 0x000fe20000000000 */
[----:B------:R-:W-:Y:S01]  /*0ad0*/  MOV R22, R25 ;  /* 0x0000001900167202 */ /* 0x000fe20000000f00 */
[----:B------:R-:W-:Y:S01]  /*0ae0*/  IMAD.MOV.U32 R23, RZ, RZ, R28 ;  /* 0x000000ffff177224 */ /* 0x000fe200078e001c */
[----:B------:R-:W-:Y:S01]  /*0af0*/  FSETP.NEU.AND P0, PT, R43, RZ, PT ;  /* 0x000000ff2b00720b */ /* 0x000fe20003f0d000 */
[----:B------:R-:W-:Y:S01]  /*0b00*/  DADD R34, -RZ, |R18| ;  /* 0x00000000ff227229 */ /* 0x000fe20000000512 */
[----:B------:R-:W-:Y:S01]  /*0b10*/  ISETP.GE.AND P2, PT, R19, RZ, PT ;  /* 0x000000ff1300720c */ /* 0x000fe20003f46270 */
[----:B------:R-:W-:Y:S02]  /*0b20*/  BSSY.RECONVERGENT B3, `(.L_x_13) ;  /* 0x0000010000037945 */ /* 0x000fe40003800200 */
[----:B------:R-:W-:Y:S02]  /*0b30*/  DADD R22, -RZ, -R22 ;  /* 0x00000000ff167229 */ /* 0x000fe40000000916 */
[----:B------:R-:W-:-:S04]  /*0b40*/  LOP3.LUT R20, R21, 0x7ff00000, RZ, 0xc0, !PT ;  /* 0x7ff0000015147812 */ /* 0x000fc800078ec0ff */
[----:B------:R-:W-:Y:S01]  /*0b50*/  ISETP.NE.AND P3, PT, R20, 0x7ff00000, PT ;  /* 0x7ff000001400780c */ /* 0x000fe20003f65270 */
[----:B------:R-:W-:-:S03]  /*0b60*/  IMAD.MOV.U32 R30, RZ, RZ, R34 ;  /* 0x000000ffff1e7224 */ /* 0x000fc600078e0022 */
[----:B------:R-:W-:Y:S02]  /*0b70*/  FSEL R25, R22, R25, !P2 ;  /* 0x0000001916197208 */ /* 0x000fe40005000000 */
[----:B------:R-:W-:Y:S02]  /*0b80*/  FSEL R21, R23, R28, !P2 ;  /* 0x0000001c17157208 */ /* 0x000fe40005000000 */
[----:B------:R-:W-:Y:S02]  /*0b90*/  FSEL R20, R25, RZ, P0 ;  /* 0x000000ff19147208 */ /* 0x000fe40000000000 */
[----:B------:R-:W-:-:S03]  /*0ba0*/  @!P0 LOP3.LUT R21, R19, 0x7ff00000, RZ, 0xfc, !PT ;  /* 0x7ff0000013158812 */ /* 0x000fc600078efcff */
[----:B------:R-:W-:Y:S05]  /*0bb0*/  @P3 BRA `(.L_x_14) ;  /* 0x0000000000183947 */ /* 0x000fea0003800000 */
[----:B------:R-:W-:-:S13]  /*0bc0*/  FSETP.NAN.AND P3, PT, R43, R43, PT ;  /* 0x0000002b2b00720b */ /* 0x000fda0003f68000 */
[----:B------:R-:W-:Y:S01]  /*0bd0*/  @P3 DADD R20, R18, -7 ;  /* 0xc01c000012143429 */ /* 0x000fe20000000000 */
[----:B------:R-:W-:Y:S10]  /*0be0*/  @P3 BRA `(.L_x_14) ;  /* 0x00000000000c3947 */ /* 0x000ff40003800000 */
[----:B------:R-:W-:-:S14]  /*0bf0*/  DSETP.NEU.AND P3, PT, |R18|, +INF , PT ;  /* 0x7ff000001200742a */ /* 0x000fdc0003f6d200 */
[----:B------:R-:W-:Y:S02]  /*0c00*/  @!P3 SEL R21, RZ, 0x80000000, P2 ;  /* 0x80000000ff15b807 */ /* 0x000fe40001000000 */
[----:B------:R-:W-:-:S07]  /*0c10*/  @!P3 MOV R20, RZ ;  /* 0x000000ff0014b202 */ /* 0x000fce0000000f00 */
.L_x_14:
[----:B------:R-:W-:Y:S05]  /*0c20*/  BSYNC.RECONVERGENT B3 ;  /* 0x0000000000037941 */ /* 0x000fea0003800200 */
.L_x_13:
[----:B------:R-:W-:Y:S01]  /*0c30*/  BSSY.RECONVERGENT B3, `(.L_x_15) ;  /* 0x0000004000037945 */ /* 0x000fe20003800200 */
[----:B------:R-:W-:Y:S01]  /*0c40*/  IMAD.MOV.U32 R45, RZ, RZ, -0x3ff00000 ;  /* 0xc0100000ff2d7424 */ /* 0x000fe200078e00ff */
[----:B------:R-:W-:-:S07]  /*0c50*/  MOV R0, 0xc70 ;  /* 0x00000c7000007802 */ /* 0x000fce0000000f00 */
[----:B------:R-:W-:Y:S05]  /*0c60*/  CALL.REL.NOINC `($_Z19calcForces_intraboxPfS_PiS0_S_$__internal_accurate_pow) ;  /* 0x0000000c00987944 */ /* 0x000fea0003c00000 */
[----:B------:R-:W-:Y:S05]  /*0c70*/  BSYNC.RECONVERGENT B3 ;  /* 0x0000000000037941 */ /* 0x000fea0003800200 */
.L_x_15:
[----:B------:R-:W0:Y:S01]  /*0c80*/  S2R R23, SR_CgaCtaId ;  /* 0x0000000000177919 */ /* 0x000e220000008800 */
[----:B------:R-:W-:Y:S01]  /*0c90*/  MOV R0, 0x400 ;  /* 0x0000040000007802 */ /* 0x000fe20000000f00 */
[----:B------:R-:W-:Y:S03]  /*0ca0*/  BSSY.RECONVERGENT B3, `(.L_x_16) ;  /* 0x0000012000037945 */ /* 0x000fe60003800200 */
[----:B0-----:R-:W-:-:S05]  /*0cb0*/  LEA R23, R23, R0, 0x18 ;  /* 0x0000000017177211 */ /* 0x001fca00078ec0ff */
[----:B------:R-:W-:-:S04]  /*0cc0*/  IMAD R23, R8, 0xc, R23 ;  /* 0x0000000c08177824 */ /* 0x000fc800078e0217 */
[----:B------:R-:W-:Y:S01]  /*0cd0*/  IMAD R0, R4, 0xc, R23 ;  /* 0x0000000c04007824 */ /* 0x000fe200078e0217 */
[----:B------:R-:W-:-:S04]  /*0ce0*/  DADD R22, R18, -4 ;  /* 0xc010000012167429 */ /* 0x000fc80000000000 */
[----:B------:R0:W1:Y:S04]  /*0cf0*/  LDS R27, [R0] ;  /* 0x00000000001b7984 */ /* 0x0000680000000800 */
[----:B------:R0:W2:Y:S02]  /*0d00*/  LDS R24, [R0+0x4] ;  /* 0x0000040000187984 */ /* 0x0000a40000000800 */
[----:B------:R-:W-:Y:S02]  /*0d10*/  LOP3.LUT R22, R23, 0x7ff00000, RZ, 0xc0, !PT ;  /* 0x7ff0000017167812 */ /* 0x000fe400078ec0ff */
[----:B------:R0:W3:Y:S01]  /*0d20*/  LDS R29, [R0+0x8] ;  /* 0x00000800001d7984 */ /* 0x0000e20000000800 */
[----:B------:R-:W-:Y:S02]  /*0d30*/  FSEL R23, R28, +QNAN , P0 ;  /* 0x7ff000001c177808 */ /* 0x000fe40000000000 */
[----:B------:R-:W-:-:S02]  /*0d40*/  ISETP.NE.AND P2, PT, R22, 0x7ff00000, PT ;  /* 0x7ff000001600780c */ /* 0x000fc40003f45270 */
[----:B------:R-:W-:-:S11]  /*0d50*/  FSEL R22, R25, RZ, P0 ;  /* 0x000000ff19167208 */ /* 0x000fd60000000000 */
[----:B0-----:R-:W-:Y:S05]  /*0d60*/  @P2 BRA `(.L_x_17) ;  /* 0x0000000000142947 */ /* 0x001fea0003800000 */
[----:B------:R-:W-:-:S13]  /*0d70*/  FSETP.NAN.AND P0, PT, R43, R43, PT ;  /* 0x0000002b2b00720b */ /* 0x000fda0003f08000 */
[----:B------:R-:W-:Y:S01]  /*0d80*/  @P0 DADD R22, R18, -4 ;  /* 0xc010000012160429 */ /* 0x000fe20000000000 */
[----:B------:R-:W-:Y:S10]  /*0d90*/  @P0 BRA `(.L_x_17) ;  /* 0x0000000000080947 */ /* 0x000ff40003800000 */
[----:B------:R-:W-:-:S14]  /*0da0*/  DSETP.NEU.AND P0, PT, |R18|, +INF , PT ;  /* 0x7ff000001200742a */ /* 0x000fdc0003f0d200 */
[----:B------:R-:W-:-:S07]  /*0db0*/  @!P0 CS2R R22, SRZ ;  /* 0x0000000000168805 */ /* 0x000fce000001ff00 */
.L_x_17:
[----:B------:R-:W-:Y:S05]  /*0dc0*/  BSYNC.RECONVERGENT B3 ;  /* 0x0000000000037941 */ /* 0x000fea0003800200 */
.L_x_16:
[----:B------:R-:W-:Y:S01]  /*0dd0*/  DMUL R22, R22, -24 ;  /* 0xc038000016167828 */ /* 0x000fe20000000000 */
[----:B------:R-:W-:-:S07]  /*0de0*/  FSETP.NEU.AND P0, PT, R43, 1, PT ;  /* 0x3f8000002b00780b */ /* 0x000fce0003f0d000 */
[----:B------:R-:W-:-:S10]  /*0df0*/  DFMA R22, R20, 48, R22 ;  /* 0x404800001416782b */ /* 0x000fd40000000016 */
[----:B------:R-:W0:Y:S02]  /*0e00*/  F2F.F32.F64 R22, R22 ;  /* 0x0000001600167310 */ /* 0x000e240000301000 */
[----:B0-----:R-:W-:-:S05]  /*0e10*/  FSEL R19, R22, 24, P0 ;  /* 0x41c0000016137808 */ /* 0x001fca0000000000 */
[-C--:B-1----:R-:W-:Y:S01]  /*0e20*/  FFMA R27, R40, R19.reuse, R27 ;  /* 0x00000013281b7223 */ /* 0x082fe2000000001b */
[-C--:B--2---:R-:W-:Y:S01]  /*0e30*/  FFMA R41, R41, R19.reuse, R24 ;  /* 0x0000001329297223 */ /* 0x084fe20000000018 */
[----:B---3--:R-:W-:-:S03]  /*0e40*/  FFMA R29, R42, R19, R29 ;  /* 0x000000132a1d7223 */ /* 0x008fc6000000001d */
[----:B------:R4:W-:Y:S04]  /*0e50*/  STS [R0], R27 ;  /* 0x0000001b00007388 */ /* 0x0009e80000000800 */
[----:B------:R4:W-:Y:S04]  /*0e60*/  STS [R0+0x4], R41 ;  /* 0x0000042900007388 */ /* 0x0009e80000000800 */
[----:B------:R4:W-:Y:S02]  /*0e70*/  STS [R0+0x8], R29 ;  /* 0x0000081d00007388 */ /* 0x0009e40000000800 */
.L_x_5:
[----:B------:R-:W-:Y:S05]  /*0e80*/  BSYNC.RECONVERGENT B0 ;  /* 0x0000000000007941 */ /* 0x000fea0003800200 */
.L_x_4:
[----:B------:R-:W-:Y:S01]  /*0e90*/  VIADD R39, R39, 0xc ;  /* 0x0000000c27277836 */ /* 0x000fe20000000000 */
[----:B------:R-:W-:Y:S01]  /*0ea0*/  IADD3 R15, PT, PT, R15, 0x1, RZ ;  /* 0x000000010f0f7810 */ /* 0x000fe20007ffe0ff */
[----:B------:R-:W-:Y:S06]  /*0eb0*/  @P1 BRA `(.L_x_18) ;  /* 0xfffffff400d41947 */ /* 0x000fec000383ffff */
.L_x_3:
[----:B------:R-:W-:Y:S05]  /*0ec0*/  BSYNC.RECONVERGENT B1 ;  /* 0x0000000000017941 */ /* 0x000fea0003800200 */
.L_x_2:
[C---:B------:R-:W-:Y:S01]  /*0ed0*/  ISETP.NE.AND P0, PT, R8.reuse, R11, PT ;  /* 0x0000000b0800720c */ /* 0x040fe20003f05270 */
[----:B------:R-:W-:-:S12]  /*0ee0*/  VIADD R8, R8, 0x1 ;  /* 0x0000000108087836 */ /* 0x000fd80000000000 */
[----:B------:R-:W-:Y:S05]  /*0ef0*/  @P0 BRA `(.L_x_19) ;  /* 0xfffffff4008c0947 */ /* 0x000fea000383ffff */
[----:B------:R-:W-:Y:S05]  /*0f00*/  BSYNC.RECONVERGENT B2 ;  /* 0x0000000000027941 */ /* 0x000fea0003800200 */
.L_x_1:
[----:B------:R-:W-:Y:S01]  /*0f10*/  BAR.SYNC.DEFER_BLOCKING 0x0 ;  /* 0x0000000000007b1d */ /* 0x000fe20000010000 */
[----:B------:R-:W-:-:S13]  /*0f20*/  ISETP.GE.AND P0, PT, R5, R4, PT ;  /* 0x000000040500720c */ /* 0x000fda0003f06270 */
[----:B012---:R-:W0:Y:S01]  /*0f30*/  @!P0 LDC.64 R12, c[0x0][0x390] ;  /* 0x0000e400ff0c8b82 */ /* 0x007e220000000a00 */
[----:B------:R-:W-:Y:S01]  /*0f40*/  @!P0 IMAD R15, R3, 0x4, R2 ;  /* 0x00000004030f8824 */ /* 0x000fe200078e0202 */
[----:B----4-:R-:W-:-:S06]  /*0f50*/  MOV R0, 0x400 ;  /* 0x0000040000007802 */ /* 0x010fcc0000000f00 */
[----:B------:R-:W1:Y:S01]  /*0f60*/  @!P0 LDC.64 R18, c[0x0][0x380] ;  /* 0x0000e000ff128b82 */ /* 0x000e620000000a00 */
[----:B0-----:R-:W-:-:S05]  /*0f70*/  @!P0 IMAD.WIDE R12, R15, 0x4, R12 ;  /* 0x000000040f0c8825 */ /* 0x001fca00078e020c */
[----:B------:R-:W2:Y:S01]  /*0f80*/  @!P0 LDG.E R2, desc[UR4][R12.64] ;  /* 0x000000040c028981 */ /* 0x000ea2000c1e1900 */
[----:B------:R-:W0:Y:S02]  /*0f90*/  S2R R15, SR_CgaCtaId ;  /* 0x00000000000f7919 */ /* 0x000e240000008800 */
[----:B0-----:R-:W-:-:S05]  /*0fa0*/  LEA R15, R15, R0, 0x18 ;  /* 0x000000000f0f7211 */ /* 0x001fca00078ec0ff */
[----:B------:R-:W-:-:S04]  /*0fb0*/  IMAD R0, R4, 0xc, R15 ;  /* 0x0000000c04007824 */ /* 0x000fc800078e020f */
[----:B------:R-:W-:-:S05]  /*0fc0*/  @!P0 IMAD R8, R3, 0x30, R0 ;  /* 0x0000003003088824 */ /* 0x000fca00078e0200 */
[----:B------:R-:W0:Y:S04]  /*0fd0*/  @!P0 LDS R21, [R8] ;  /* 0x0000000008158984 */ /* 0x000e280000000800 */
[----:B------:R-:W4:Y:S04]  /*0fe0*/  @!P0 LDS R23, [R8+0x4] ;  /* 0x0000040008178984 */ /* 0x000f280000000800 */
[----:B------:R-:W4:Y:S01]  /*0ff0*/  @!P0 LDS R25, [R8+0x8] ;  /* 0x0000080008198984 */ /* 0x000f220000000800 */
[----:B--2---:R-:W-:-:S04]  /*1000*/  @!P0 IMAD R3, R2, 0x3, RZ ;  /* 0x0000000302038824 */ /* 0x004fc800078e02ff */
[----:B-1----:R-:W-:-:S05]  /*1010*/  @!P0 IMAD.WIDE R2, R3, 0x4, R18 ;  /* 0x0000000403028825 */ /* 0x002fca00078e0212 */
[----:B0-----:R0:W-:Y:S04]  /*1020*/  @!P0 STG.E desc[UR4][R2.64], R21 ;  /* 0x0000001502008986 */ /* 0x0011e8000c101904 */
[----:B-----5:R-:W2:Y:S02]  /*1030*/  @!P0 LDG.E R6, desc[UR4][R12.64] ;  /* 0x000000040c068981 */ /* 0x020ea4000c1e1900 */
[----:B--2---:R-:W-:-:S04]  /*1040*/  @!P0 IMAD R15, R6, 0x3, RZ ;  /* 0x00000003060f8824 */ /* 0x004fc800078e02ff */
[----:B---3--:R-:W-:-:S05]  /*1050*/  @!P0 IMAD.WIDE R14, R15, 0x4, R18 ;  /* 0x000000040f0e8825 */ /* 0x008fca00078e0212 */
[----:B----4-:R-:W-:Y:S04]  /*1060*/  @!P0 STG.E desc[UR4][R14.64+0x4], R23 ;  /* 0x000004170e008986 */ /* 0x010fe8000c101904 */
[----:B------:R-:W2:Y:S01]  /*1070*/  @!P0 LDG.E R6, desc[UR4][R12.64] ;  /* 0x000000040c068981 */ /* 0x000ea2000c1e1900 */
[----:B------:R-:W-:-:S13]  /*1080*/  ISETP.GE.AND P1, PT, R7, R4, PT ;  /* 0x000000040700720c */ /* 0x000fda0003f26270 */
[----:B------:R-:W-:-:S05]  /*1090*/  @!P1 IMAD R10, R5, 0xc, R0 ;  /* 0x0000000c050a9824 */ /* 0x000fca00078e0200 */
[----:B------:R-:W1:Y:S04]  /*10a0*/  @!P1 LDS R21, [R10+0xc] ;  /* 0x00000c000a159984 */ /* 0x000e680000000800 */
[----:B------:R-:W3:Y:S04]  /*10b0*/  @!P1 LDS R15, [R10+0x10] ;  /* 0x000010000a0f9984 */ /* 0x000ee80000000800 */
[----:B------:R-:W4:Y:S01]  /*10c0*/  @!P1 LDS R23, [R10+0x14] ;  /* 0x000014000a179984 */ /* 0x000f220000000800 */
[----:B--2---:R-:W-:-:S04]  /*10d0*/  @!P0 IMAD R7, R6, 0x3, RZ ;  /* 0x0000000306078824 */ /* 0x004fc800078e02ff */
[----:B------:R-:W-:Y:S02]  /*10e0*/  @!P0 IMAD.WIDE R6, R7, 0x4, R18 ;  /* 0x0000000407068825 */ /* 0x000fe400078e0212 */
[----:B------:R-:W2:Y:S03]  /*10f0*/  @!P1 LDC.64 R18, c[0x0][0x380] ;  /* 0x0000e000ff129b82 */ /* 0x000ea60000000a00 */
[----:B------:R3:W-:Y:S04]  /*1100*/  @!P0 STG.E desc[UR4][R6.64+0x8], R25 ;  /* 0x0000081906008986 */ /* 0x0007e8000c101904 */
[----:B0-----:R-:W4:Y:S02]  /*1110*/  @!P1 LDG.E R2, desc[UR4][R16.64+0x4] ;  /* 0x0000040410029981 */ /* 0x001f24000c1e1900 */
[----:B----4-:R-:W-:-:S04]  /*1120*/  @!P1 IMAD R3, R2, 0x3, RZ ;  /* 0x0000000302039824 */ /* 0x010fc800078e02ff */
[----:B--2---:R-:W-:-:S05]  /*1130*/  @!P1 IMAD.WIDE R2, R3, 0x4, R18 ;  /* 0x0000000403029825 */ /* 0x004fca00078e0212 */
[----:B-1----:R0:W-:Y:S04]  /*1140*/  @!P1 STG.E desc[UR4][R2.64], R21 ;  /* 0x0000001502009986 */ /* 0x0021e8000c101904 */
[----:B------:R-:W2:Y:S02]  /*1150*/  @!P1 LDG.E R8, desc[UR4][R16.64+0x4] ;  /* 0x0000040410089981 */ /* 0x000ea4000c1e1900 */
[----:B--2---:R-:W-:-:S04]  /*1160*/  @!P1 IMAD R13, R8, 0x3, RZ ;  /* 0x00000003080d9824 */ /* 0x004fc800078e02ff */
[----:B---3--:R-:W-:-:S05]  /*1170*/  @!P1 IMAD.WIDE R6, R13, 0x4, R18 ;  /* 0x000000040d069825 */ /* 0x008fca00078e0212 */
[----:B------:R-:W-:Y:S04]  /*1180*/  @!P1 STG.E desc[UR4][R6.64+0x4], R15 ;  /* 0x0000040f06009986 */ /* 0x000fe8000c101904 */
[----:B------:R-:W2:Y:S01]  /*1190*/  @!P1 LDG.E R8, desc[UR4][R16.64+0x4] ;  /* 0x0000040410089981 */ /* 0x000ea2000c1e1900 */
[----:B------:R-:W-:-:S13]  /*11a0*/  ISETP.GE.AND P0, PT, R9, R4, PT ;  /* 0x000000040900720c */ /* 0x000fda0003f06270 */
[----:B------:R-:W-:Y:S01]  /*11b0*/  @!P0 IMAD R14, R5, 0xc, R0 ;  /* 0x0000000c050e8824 */ /* 0x000fe200078e0200 */
[----:B------:R-:W1:Y:S04]  /*11c0*/  @!P0 LDC.64 R12, c[0x0][0x380] ;  /* 0x0000e000ff0c8b82 */ /* 0x000e680000000a00 */
[----:B------:R-:W-:Y:S04]  /*11d0*/  @!P0 LDS R15, [R14+0x1c] ;  /* 0x00001c000e0f8984 */ /* 0x000fe80000000800 */
[----:B------:R-:W-:Y:S01]  /*11e0*/  @!P0 LDS R21, [R14+0x20] ;  /* 0x000020000e158984 */ /* 0x000fe20000000800 */
[----:B--2---:R-:W-:-:S04]  /*11f0*/  @!P1 IMAD R9, R8, 0x3, RZ ;  /* 0x0000000308099824 */ /* 0x004fc800078e02ff */
[----:B------:R-:W-:Y:S02]  /*1200*/  @!P1 IMAD.WIDE R8, R9, 0x4, R18 ;  /* 0x0000000409089825 */ /* 0x000fe400078e0212 */
[----:B------:R-:W2:Y:S04]  /*1210*/  @!P0 LDS R19, [R14+0x18] ;  /* 0x000018000e138984 */ /* 0x000ea80000000800 */
[----:B------:R3:W-:Y:S04]  /*1220*/  @!P1 STG.E desc[UR4][R8.64+0x8], R23 ;  /* 0x0000081708009986 */ /* 0x0007e8000c101904 */
[----:B0-----:R-:W4:Y:S02]  /*1230*/  @!P0 LDG.E R2, desc[UR4][R16.64+0x8] ;  /* 0x0000080410028981 */ /* 0x001f24000c1e1900 */
[----:B----4-:R-:W-:-:S04]  /*1240*/  @!P0 IMAD R3, R2, 0x3, RZ ;  /* 0x0000000302038824 */ /* 0x010fc800078e02ff */
[----:B-1----:R-:W-:-:S05]  /*1250*/  @!P0 IMAD.WIDE R2, R3, 0x4, R12 ;  /* 0x0000000403028825 */ /* 0x002fca00078e020c */
[----:B--2---:R0:W-:Y:S04]  /*1260*/  @!P0 STG.E desc[UR4][R2.64], R19 ;  /* 0x0000001302008986 */ /* 0x0041e8000c101904 */
[----:B------:R-:W2:Y:S02]  /*1270*/  @!P0 LDG.E R6, desc[UR4][R16.64+0x8] ;  /* 0x0000080410068981 */ /* 0x000ea4000c1e1900 */
[----:B--2---:R-:W-:-:S04]  /*1280*/  @!P0 IMAD R7, R6, 0x3, RZ ;  /* 0x0000000306078824 */ /* 0x004fc800078e02ff */
[----:B------:R-:W-:-:S05]  /*1290*/  @!P0 IMAD.WIDE R6, R7, 0x4, R12 ;  /* 0x0000000407068825 */ /* 0x000fca00078e020c */
[----:B------:R0:W-:Y:S04]  /*12a0*/  @!P0 STG.E desc[UR4][R6.64+0x4], R15 ;  /* 0x0000040f06008986 */ /* 0x0001e8000c101904 */
[----:B---3--:R-:W2:Y:S01]  /*12b0*/  @!P0 LDG.E R8, desc[UR4][R16.64+0x8] ;  /* 0x0000080410088981 */ /* 0x008ea2000c1e1900 */
[----:B------:R-:W-:Y:S01]  /*12c0*/  ISETP.GE.AND P1, PT, R11, R4, PT ;  /* 0x000000040b00720c */ /* 0x000fe20003f26270 */
[----:B--2---:R-:W-:-:S04]  /*12d0*/  @!P0 IMAD R9, R8, 0x3, RZ ;  /* 0x0000000308098824 */ /* 0x004fc800078e02ff */
[----:B------:R-:W-:-:S05]  /*12e0*/  @!P0 IMAD.WIDE R8, R9, 0x4, R12 ;  /* 0x0000000409088825 */ /* 0x000fca00078e020c */
[----:B------:R0:W-:Y:S03]  /*12f0*/  @!P0 STG.E desc[UR4][R8.64+0x8], R21 ;  /* 0x0000081508008986 */ /* 0x0001e6000c101904 */
[----:B------:R-:W-:Y:S05]  /*1300*/  @P1 EXIT ;  /* 0x000000000000194d */ /* 0x000fea0003800000 */
[----:B0-----:R-:W2:Y:S01]  /*1310*/  LDG.E R2, desc[UR4][R16.64+0xc] ;  /* 0x00000c0410027981 */ /* 0x001ea2000c1e1900 */
[----:B------:R-:W-:Y:S01]  /*1320*/  IMAD R8, R5, 0xc, R0 ;  /* 0x0000000c05087824 */ /* 0x000fe200078e0200 */
[----:B------:R-:W0:Y:S04]  /*1330*/  LDC.64 R6, c[0x0][0x380] ;  /* 0x0000e000ff067b82 */ /* 0x000e280000000a00 */
[----:B------:R-:W1:Y:S04]  /*1340*/  LDS R9, [R8+0x24] ;  /* 0x0000240008097984 */ /* 0x000e680000000800 */
[----:B------:R-:W3:Y:S04]  /*1350*/  LDS R11, [R8+0x28] ;  /* 0x00002800080b7984 */ /* 0x000ee80000000800 */
[----:B------:R-:W4:Y:S01]  /*1360*/  LDS R13, [R8+0x2c] ;  /* 0x00002c00080d7984 */ /* 0x000f220000000800 */
[----:B--2---:R-:W-:-:S04]  /*1370*/  IMAD R3, R2, 0x3, RZ ;  /* 0x0000000302037824 */ /* 0x004fc800078e02ff */
[----:B0-----:R-:W-:-:S05]  /*1380*/  IMAD.WIDE R2, R3, 0x4, R6 ;  /* 0x0000000403027825 */ /* 0x001fca00078e0206 */
[----:B-1----:R-:W-:Y:S04]  /*1390*/  STG.E desc[UR4][R2.64], R9 ;  /* 0x0000000902007986 */ /* 0x002fe8000c101904 */
[----:B------:R-:W2:Y:S02]  /*13a0*/  LDG.E R0, desc[UR4][R16.64+0xc] ;  /* 0x00000c0410007981 */ /* 0x000ea4000c1e1900 */
[----:B--2---:R-:W-:-:S04]  /*13b0*/  IMAD R5, R0, 0x3, RZ ;  /* 0x0000000300057824 */ /* 0x004fc800078e02ff */
[----:B------:R-:W-:-:S05]  /*13c0*/  IMAD.WIDE R4, R5, 0x4, R6 ;  /* 0x0000000405047825 */ /* 0x000fca00078e0206 */
[----:B---3--:R-:W-:Y:S04]  /*13d0*/  STG.E desc[UR4][R4.64+0x4], R11 ;  /* 0x0000040b04007986 */ /* 0x008fe8000c101904 */
[----:B------:R-:W2:Y:S02]  /*13e0*/  LDG.E R0, desc[UR4][R16.64+0xc] ;  /* 0x00000c0410007981 */ /* 0x000ea4000c1e1900 */
[----:B--2---:R-:W-:-:S04]  /*13f0*/  IMAD R15, R0, 0x3, RZ ;  /* 0x00000003000f7824 */ /* 0x004fc800078e02ff */
[----:B------:R-:W-:-:S05]  /*1400*/  IMAD.WIDE R6, R15, 0x4, R6 ;  /* 0x000000040f067825 */ /* 0x000fca00078e0206 */
[----:B----4-:R-:W-:Y:S01]  /*1410*/  STG.E desc[UR4][R6.64+0x8], R13 ;  /* 0x0000080d06007986 */ /* 0x010fe2000c101904 */
[----:B------:R-:W-:Y:S05]  /*1420*/  EXIT ;  /* 0x000000000000794d */ /* 0x000fea0003800000 */
        .weak           $__internal_0_$__cuda_sm3x_div_rn_noftz_f32_slowpath
        .type           $__internal_0_$__cuda_sm3x_div_rn_noftz_f32_slowpath,@function
        .size           $__internal_0_$__cuda_sm3x_div_rn_noftz_f32_slowpath,($_Z19calcForces_intraboxPfS_PiS0_S_$__internal_accurate_pow - $__internal_0_$__cuda_sm3x_div_rn_noftz_f32_slowpath)
$__internal_0_$__cuda_sm3x_div_rn_noftz_f32_slowpath:
[----:B------:R-:W-:Y:S01]  /*1430*/  SHF.R.U32.HI R20, RZ, 0x17, R6 ;  /* 0x00000017ff147819 */ /* 0x000fe20000011606 */
[----:B------:R-:W-:Y:S01]  /*1440*/  BSSY.RECONVERGENT B4, `(.L_x_20) ;  /* 0x0000064000047945 */ /* 0x000fe20003800200 */
[--C-:B------:R-:W-:Y:S02]  /*1450*/  SHF.R.U32.HI R0, RZ, 0x17, R19.reuse ;  /* 0x00000017ff007819 */ /* 0x100fe40000011613 */
[----:B------:R-:W-:Y:S02]  /*1460*/  LOP3.LUT R26, R20, 0xff, RZ, 0xc0, !PT ;  /* 0x000000ff141a7812 */ /* 0x000fe400078ec0ff */
[----:B------:R-:W-:Y:S01]  /*1470*/  LOP3.LUT R24, R0, 0xff, RZ, 0xc0, !PT ;  /* 0x000000ff00187812 */ /* 0x000fe200078ec0ff */
[----:B------:R-:W-:Y:S01]  /*1480*/  IMAD.MOV.U32 R0, RZ, RZ, R19 ;  /* 0x000000ffff007224 */ /* 0x000fe200078e0013 */
[----:B------:R-:W-:Y:S02]  /*1490*/  IADD3 R23, PT, PT, R26, -0x1, RZ ;  /* 0xffffffff1a177810 */ /* 0x000fe40007ffe0ff */
[----:B------:R-:W-:Y:S01]  /*14a0*/  MOV R21, R6 ;  /* 0x0000000600157202 */ /* 0x000fe20000000f00 */
[----:B------:R-:W-:Y:S01]  /*14b0*/  VIADD R22, R24, 0xffffffff ;  /* 0xffffffff18167836 */ /* 0x000fe20000000000 */
[----:B------:R-:W-:-:S04]  /*14c0*/  ISETP.GT.U32.AND P0, PT, R23, 0xfd, PT ;  /* 0x000000fd1700780c */ /* 0x000fc80003f04070 */
[----:B------:R-:W-:-:S13]  /*14d0*/  ISETP.GT.U32.OR P0, PT, R22, 0xfd, P0 ;  /* 0x000000fd1600780c */ /* 0x000fda0000704470 */
[----:B------:R-:W-:Y:S01]  /*14e0*/  @!P0 IMAD.MOV.U32 R20, RZ, RZ, RZ ;  /* 0x000000ffff148224 */ /* 0x000fe200078e00ff */
[----:B------:R-:W-:Y:S06]  /*14f0*/  @!P0 BRA `(.L_x_21) ;  /* 0x00000000005c8947 */ /* 0x000fec0003800000 */
[----:B------:R-:W-:Y:S02]  /*1500*/  FSETP.GTU.FTZ.AND P0, PT, |R19|, +INF , PT ;  /* 0x7f8000001300780b */ /* 0x000fe40003f1c200 */
[----:B------:R-:W-:-:S04]  /*1510*/  FSETP.GTU.FTZ.AND P2, PT, |R6|, +INF , PT ;  /* 0x7f8000000600780b */ /* 0x000fc80003f5c200 */
[----:B------:R-:W-:-:S13]  /*1520*/  PLOP3.LUT P0, PT, P0, P2, PT, 0xf8, 0x8f ;  /* 0x00000000008f781c */ /* 0x000fda0000705f70 */
[----:B------:R-:W-:Y:S05]  /*1530*/  @P0 BRA `(.L_x_22) ;  /* 0x00000004004c0947 */ /* 0x000fea0003800000 */
[----:B------:R-:W-:-:S13]  /*1540*/  LOP3.LUT P0, RZ, R21, 0x7fffffff, R0, 0xc8, !PT ;  /* 0x7fffffff15ff7812 */ /* 0x000fda000780c800 */
[----:B------:R-:W-:Y:S05]  /*1550*/  @!P0 BRA `(.L_x_23) ;  /* 0x00000004003c8947 */ /* 0x000fea0003800000 */
[C---:B------:R-:W-:Y:S02]  /*1560*/  FSETP.NEU.FTZ.AND P2, PT, |R19|.reuse, +INF , PT ;  /* 0x7f8000001300780b */ /* 0x040fe40003f5d200 */
[----:B------:R-:W-:Y:S02]  /*1570*/  FSETP.NEU.FTZ.AND P3, PT, |R6|, +INF , PT ;  /* 0x7f8000000600780b */ /* 0x000fe40003f7d200 */
[----:B------:R-:W-:-:S11]  /*1580*/  FSETP.NEU.FTZ.AND P0, PT, |R19|, +INF , PT ;  /* 0x7f8000001300780b */ /* 0x000fd60003f1d200 */
[----:B------:R-:W-:Y:S05]  /*1590*/  @!P3 BRA !P2, `(.L_x_23) ;  /* 0x00000004002cb947 */ /* 0x000fea0005000000 */
[----:B------:R-:W-:-:S04]  /*15a0*/  LOP3.LUT P2, RZ, R0, 0x7fffffff, RZ, 0xc0, !PT ;  /* 0x7fffffff00ff7812 */ /* 0x000fc8000784c0ff */
[----:B------:R-:W-:-:S13]  /*15b0*/  PLOP3.LUT P2, PT, P3, P2, PT, 0x2f, 0xf2 ;  /* 0x0000000000f2781c */ /* 0x000fda0001f44577 */
[----:B------:R-:W-:Y:S05]  /*15c0*/  @P2 BRA `(.L_x_24) ;  /* 0x0000000400182947 */ /* 0x000fea0003800000 */
[----:B------:R-:W-:-:S04]  /*15d0*/  LOP3.LUT P2, RZ, R21, 0x7fffffff, RZ, 0xc0, !PT ;  /* 0x7fffffff15ff7812 */ /* 0x000fc8000784c0ff */
[----:B------:R-:W-:-:S13]  /*15e0*/  PLOP3.LUT P0, PT, P0, P2, PT, 0x2f, 0xf2 ;  /* 0x0000000000f2781c */ /* 0x000fda0000704577 */
[----:B------:R-:W-:Y:S05]  /*15f0*/  @P0 BRA `(.L_x_25) ;  /* 0x0000000400000947 */ /* 0x000fea0003800000 */
[----:B------:R-:W-:Y:S02]  /*1600*/  ISETP.GE.AND P0, PT, R22, RZ, PT ;  /* 0x000000ff1600720c */ /* 0x000fe40003f06270 */
[----:B------:R-:W-:-:S11]  /*1610*/  ISETP.GE.AND P2, PT, R23, RZ, PT ;  /* 0x000000ff1700720c */ /* 0x000fd60003f46270 */
[----:B------:R-:W-:Y:S01]  /*1620*/  @P0 IMAD.MOV.U32 R20, RZ, RZ, RZ ;  /* 0x000000ffff140224 */ /* 0x000fe200078e00ff */
[----:B------:R-:W-:Y:S01]  /*1630*/  @!P0 MOV R20, 0xffffffc0 ;  /* 0xffffffc000148802 */ /* 0x000fe20000000f00 */
[----:B------:R-:W-:Y:S01]  /*1640*/  @!P0 FFMA R0, R19, 1.84467440737095516160e+19, RZ ;  /* 0x5f80000013008823 */ /* 0x000fe200000000ff */
[----:B------:R-:W-:-:S03]  /*1650*/  @!P2 FFMA R21, R6, 1.84467440737095516160e+19, RZ ;  /* 0x5f8000000615a823 */ /* 0x000fc600000000ff */
[----:B------:R-:W-:-:S07]  /*1660*/  @!P2 VIADD R20, R20, 0x40 ;  /* 0x000000401414a836 */ /* 0x000fce0000000000 */
.L_x_21:
[----:B------:R-:W-:Y:S01]  /*1670*/  LEA R22, R26, 0xc0800000, 0x17 ;  /* 0xc08000001a167811 */ /* 0x000fe200078eb8ff */
[----:B------:R-:W-:Y:S04]  /*1680*/  BSSY.RECONVERGENT B5, `(.L_x_26) ;  /* 0x0000036000057945 */ /* 0x000fe80003800200 */
[----:B------:R-:W-:Y:S01]  /*1690*/  IMAD.IADD R22, R21, 0x1, -R22 ;  /* 0x0000000115167824 */ /* 0x000fe200078e0a16 */
[----:B------:R-:W-:-:S03]  /*16a0*/  IADD3 R21, PT, PT, R24, -0x7f, RZ ;  /* 0xffffff8118157810 */ /* 0x000fc60007ffe0ff */
[----:B------:R-:W0:Y:S01]  /*16b0*/  MUFU.RCP R23, R22 ;  /* 0x0000001600177308 */ /* 0x000e220000001000 */
[----:B------:R-:W-:Y:S01]  /*16c0*/  FADD.FTZ R25, -R22, -RZ ;  /* 0x800000ff16197221 */ /* 0x000fe20000010100 */
[C---:B------:R-:W-:Y:S01]  /*16d0*/  IMAD R0, R21.reuse, -0x800000, R0 ;  /* 0xff80000015007824 */ /* 0x040fe200078e0200 */
[----:B------:R-:W-:-:S05]  /*16e0*/  IADD3 R21, PT, PT, R21, 0x7f, -R26 ;  /* 0x0000007f15157810 */ /* 0x000fca0007ffe81a */
[----:B------:R-:W-:Y:S02]  /*16f0*/  IMAD.IADD R21, R21, 0x1, R20 ;  /* 0x0000000115157824 */ /* 0x000fe400078e0214 */
[----:B0-----:R-:W-:-:S04]  /*1700*/  FFMA R24, R23, R25, 1 ;  /* 0x3f80000017187423 */ /* 0x001fc80000000019 */
[----:B------:R-:W-:-:S04]  /*1710*/  FFMA R28, R23, R24, R23 ;  /* 0x00000018171c7223 */ /* 0x000fc80000000017 */
[----:B------:R-:W-:-:S04]  /*1720*/  FFMA R23, R0, R28, RZ ;  /* 0x0000001c00177223 */ /* 0x000fc800000000ff */
[----:B------:R-:W-:-:S04]  /*1730*/  FFMA R24, R25, R23, R0 ;  /* 0x0000001719187223 */ /* 0x000fc80000000000 */
[----:B------:R-:W-:-:S04]  /*1740*/  FFMA R27, R28, R24, R23 ;  /* 0x000000181c1b7223 */ /* 0x000fc80000000017 */
[----:B------:R-:W-:-:S04]  /*1750*/  FFMA R24, R25, R27, R0 ;  /* 0x0000001b19187223 */ /* 0x000fc80000000000 */
[----:B------:R-:W-:-:S05]  /*1760*/  FFMA R23, R28, R24, R27 ;  /* 0x000000181c177223 */ /* 0x000fca000000001b */
[----:B------:R-:W-:-:S04]  /*1770*/  SHF.R.U32.HI R0, RZ, 0x17, R23 ;  /* 0x00000017ff007819 */ /* 0x000fc80000011617 */
[----:B------:R-:W-:-:S05]  /*1780*/  LOP3.LUT R0, R0, 0xff, RZ, 0xc0, !PT ;  /* 0x000000ff00007812 */ /* 0x000fca00078ec0ff */
[----:B------:R-:W-:-:S05]  /*1790*/  IMAD.IADD R22, R0, 0x1, R21 ;  /* 0x0000000100167824 */ /* 0x000fca00078e0215 */
[----:B------:R-:W-:-:S04]  /*17a0*/  IADD3 R0, PT, PT, R22, -0x1, RZ ;  /* 0xffffffff16007810 */ /* 0x000fc80007ffe0ff */
[----:B------:R-:W-:-:S13]  /*17b0*/  ISETP.GE.U32.AND P0, PT, R0, 0xfe, PT ;  /* 0x000000fe0000780c */ /* 0x000fda0003f06070 */
[----:B------:R-:W-:Y:S05]  /*17c0*/  @!P0 BRA `(.L_x_27) ;  /* 0x0000000000808947 */ /* 0x000fea0003800000 */
[----:B------:R-:W-:-:S13]  /*17d0*/  ISETP.GT.AND P0, PT, R22, 0xfe, PT ;  /* 0x000000fe1600780c */ /* 0x000fda0003f04270 */
[----:B------:R-:W-:Y:S05]  /*17e0*/  @P0 BRA `(.L_x_28) ;  /* 0x00000000006c0947 */ /* 0x000fea0003800000 */
[----:B------:R-:W-:-:S13]  /*17f0*/  ISETP.GE.AND P0, PT, R22, 0x1, PT ;  /* 0x000000011600780c */ /* 0x000fda0003f06270 */
[----:B------:R-:W-:Y:S05]  /*1800*/  @P0 BRA `(.L_x_29) ;  /* 0x0000000000740947 */ /* 0x000fea0003800000 */
[----:B------:R-:W-:Y:S02]  /*1810*/  ISETP.GE.AND P0, PT, R22, -0x18, PT ;  /* 0xffffffe81600780c */ /* 0x000fe40003f06270 */
[----:B------:R-:W-:-:S11]  /*1820*/  LOP3.LUT R23, R23, 0x80000000, RZ, 0xc0, !PT ;  /* 0x8000000017177812 */ /* 0x000fd600078ec0ff */
[----:B------:R-:W-:Y:S05]  /*1830*/  @!P0 BRA `(.L_x_29) ;  /* 0x0000000000688947 */ /* 0x000fea0003800000 */
[-CC-:B------:R-:W-:Y:S01]  /*1840*/  FFMA.RZ R0, R28, R24.reuse, R27.reuse ;  /* 0x000000181c007223 */ /* 0x180fe2000000c01b */
[----:B------:R-:W-:Y:S02]  /*1850*/  VIADD R25, R22, 0x20 ;  /* 0x0000002016197836 */ /* 0x000fe40000000000 */
[-CC-:B------:R-:W-:Y:S01]  /*1860*/  FFMA.RM R21, R28, R24.reuse, R27.reuse ;  /* 0x000000181c157223 */ /* 0x180fe2000000401b */
[----:B------:R-:W-:Y:S02]  /*1870*/  ISETP.NE.AND P3, PT, R22, RZ, PT ;  /* 0x000000ff1600720c */ /* 0x000fe40003f65270 */
[----:B------:R-:W-:Y:S01]  /*1880*/  LOP3.LUT R20, R0, 0x7fffff, RZ, 0xc0, !PT ;  /* 0x007fffff00147812 */ /* 0x000fe200078ec0ff */
[----:B------:R-:W-:Y:S01]  /*1890*/  FFMA.RP R0, R28, R24, R27 ;  /* 0x000000181c007223 */ /* 0x000fe2000000801b */
[----:B------:R-:W-:Y:S01]  /*18a0*/  ISETP.NE.AND P2, PT, R22, RZ, PT ;  /* 0x000000ff1600720c */ /* 0x000fe20003f45270 */
[----:B------:R-:W-:Y:S01]  /*18b0*/  IMAD.MOV R22, RZ, RZ, -R22 ;  /* 0x000000ffff167224 */ /* 0x000fe200078e0a16 */
[----:B------:R-:W-:-:S02]  /*18c0*/  LOP3.LUT R20, R20, 0x800000, RZ, 0xfc, !PT ;  /* 0x0080000014147812 */ /* 0x000fc400078efcff */
[----:B------:R-:W-:Y:S02]  /*18d0*/  FSETP.NEU.FTZ.AND P0, PT, R0, R21, PT ;  /* 0x000000150000720b */ /* 0x000fe40003f1d000 */
[----:B------:R-:W-:Y:S02]  /*18e0*/  SHF.L.U32 R25, R20, R25, RZ ;  /* 0x0000001914197219 */ /* 0x000fe400000006ff */
[----:B------:R-:W-:Y:S02]  /*18f0*/  SEL R21, R22, RZ, P3 ;  /* 0x000000ff16157207 */ /* 0x000fe40001800000 */
[----:B------:R-:W-:Y:S02]  /*1900*/  ISETP.NE.AND P2, PT, R25, RZ, P2 ;  /* 0x000000ff1900720c */ /* 0x000fe40001745270 */
[----:B------:R-:W-:Y:S02]  /*1910*/  SHF.R.U32.HI R21, RZ, R21, R20 ;  /* 0x00000015ff157219 */ /* 0x000fe40000011614 */
[----:B------:R-:W-:-:S02]  /*1920*/  PLOP3.LUT P0, PT, P0, P2, PT, 0xf8, 0x8f ;  /* 0x00000000008f781c */ /* 0x000fc40000705f70 */
[----:B------:R-:W-:Y:S02]  /*1930*/  SHF.R.U32.HI R25, RZ, 0x1, R21 ;  /* 0x00000001ff197819 */ /* 0x000fe40000011615 */
[----:B------:R-:W-:-:S04]  /*1940*/  SEL R0, RZ, 0x1, !P0 ;  /* 0x00000001ff007807 */ /* 0x000fc80004000000 */
[----:B------:R-:W-:-:S04]  /*1950*/  LOP3.LUT R0, R0, 0x1, R25, 0xf8, !PT ;  /* 0x0000000100007812 */ /* 0x000fc800078ef819 */
[----:B------:R-:W-:-:S04]  /*1960*/  LOP3.LUT R0, R0, R21, RZ, 0xc0, !PT ;  /* 0x0000001500007212 */ /* 0x000fc800078ec0ff */
[----:B------:R-:W-:-:S04]  /*1970*/  IADD3 R0, PT, PT, R25, R0, RZ ;  /* 0x0000000019007210 */ /* 0x000fc80007ffe0ff */
[----:B------:R-:W-:Y:S01]  /*1980*/  LOP3.LUT R23, R0, R23, RZ, 0xfc, !PT ;  /* 0x0000001700177212 */ /* 0x000fe200078efcff */
[----:B------:R-:W-:Y:S06]  /*1990*/  BRA `(.L_x_29) ;  /* 0x0000000000107947 */ /* 0x000fec0003800000 */
.L_x_28:
[----:B------:R-:W-:-:S04]  /*19a0*/  LOP3.LUT R23, R23, 0x80000000, RZ, 0xc0, !PT ;  /* 0x8000000017177812 */ /* 0x000fc800078ec0ff */
[----:B------:R-:W-:Y:S01]  /*19b0*/  LOP3.LUT R23, R23, 0x7f800000, RZ, 0xfc, !PT ;  /* 0x7f80000017177812 */ /* 0x000fe200078efcff */
[----:B------:R-:W-:Y:S06]  /*19c0*/  BRA `(.L_x_29) ;  /* 0x0000000000047947 */ /* 0x000fec0003800000 */
.L_x_27:
[----:B------:R-:W-:-:S07]  /*19d0*/  IMAD R23, R21, 0x800000, R23 ;  /* 0x0080000015177824 */ /* 0x000fce00078e0217 */
.L_x_29:
[----:B------:R-:W-:Y:S05]  /*19e0*/  BSYNC.RECONVERGENT B5 ;  /* 0x0000000000057941 */ /* 0x000fea0003800200 */
.L_x_26:
[----:B------:R-:W-:Y:S05]  /*19f0*/  BRA `(.L_x_30) ;  /* 0x0000000000207947 */ /* 0x000fea0003800000 */
.L_x_25:
[----:B------:R-:W-:-:S04]  /*1a00*/  LOP3.LUT R0, R21, 0x80000000, R0, 0x48, !PT ;  /* 0x8000000015007812 */ /* 0x000fc800078e4800 */
[----:B------:R-:W-:Y:S01]  /*1a10*/  LOP3.LUT R23, R0, 0x7f800000, RZ, 0xfc, !PT ;  /* 0x7f80000000177812 */ /* 0x000fe200078efcff */
[----:B------:R-:W-:Y:S06]  /*1a20*/  BRA `(.L_x_30) ;  /* 0x0000000000147947 */ /* 0x000fec0003800000 */
.L_x_24:
[----:B------:R-:W-:Y:S01]  /*1a30*/  LOP3.LUT R23, R21, 0x80000000, R0, 0x48, !PT ;  /* 0x8000000015177812 */ /* 0x000fe200078e4800 */
[----:B------:R-:W-:Y:S06]  /*1a40*/  BRA `(.L_x_30) ;  /* 0x00000000000c7947 */ /* 0x000fec0003800000 */
.L_x_23:
[----:B------:R-:W0:Y:S01]  /*1a50*/  MUFU.RSQ R23, -QNAN ;  /* 0xffc0000000177908 */ /* 0x000e220000001400 */
[----:B------:R-:W-:Y:S05]  /*1a60*/  BRA `(.L_x_30) ;  /* 0x0000000000047947 */ /* 0x000fea0003800000 */
.L_x_22:
[----:B------:R-:W-:-:S07]  /*1a70*/  FADD.FTZ R23, R19, R6 ;  /* 0x0000000613177221 */ /* 0x000fce0000010000 */
.L_x_30:
[----:B------:R-:W-:Y:S05]  /*1a80*/  BSYNC.RECONVERGENT B4 ;  /* 0x0000000000047941 */ /* 0x000fea0003800200 */
.L_x_20:
[----:B------:R-:W-:Y:S01]  /*1a90*/  MOV R20, R18 ;  /* 0x0000001200147202 */ /* 0x000fe20000000f00 */
[----:B------:R-:W-:Y:S02]  /*1aa0*/  IMAD.MOV.U32 R21, RZ, RZ, 0x0 ;  /* 0x00000000ff157424 */ /* 0x000fe400078e00ff */
[----:B0-----:R-:W-:Y:S02]  /*1ab0*/  IMAD.MOV.U32 R0, RZ, RZ, R23 ;  /* 0x000000ffff007224 */ /* 0x001fe400078e0017 */
[----:B------:R-:W-:Y:S05]  /*1ac0*/  RET.REL.NODEC R20 `(_Z19calcForces_intraboxPfS_PiS0_S_) ;  /* 0xffffffe4144c7950 */ /* 0x000fea0003c3ffff */
        .type           $_Z19calcForces_intraboxPfS_PiS0_S_$__internal_accurate_pow,@function
        .size           $_Z19calcForces_intraboxPfS_PiS0_S_$__internal_accurate_pow,(.L_x_41 - $_Z19calcForces_intraboxPfS_PiS0_S_$__internal_accurate_pow)
$_Z19calcForces_intraboxPfS_PiS0_S_$__internal_accurate_pow:
[----:B------:R-:W-:Y:S01]  /*1ad0*/  ISETP.GT.U32.AND P2, PT, R35, 0xfffff, PT ;  /* 0x000fffff2300780c */ /* 0x000fe20003f44070 */
[----:B------:R-:W-:Y:S01]  /*1ae0*/  IMAD.MOV.U32 R34, RZ, RZ, R30 ;  /* 0x000000ffff227224 */ /* 0x000fe200078e001e */
[----:B------:R-:W-:Y:S01]  /*1af0*/  MOV R22, R35 ;  /* 0x0000002300167202 */ /* 0x000fe20000000f00 */
[----:B------:R-:W-:Y:S01]  /*1b00*/  UMOV UR6, 0x7d2cafe2 ;  /* 0x7d2cafe200067882 */ /* 0x000fe20000000000 */
[----:B------:R-:W-:Y:S01]  /*1b10*/  UMOV UR7, 0x3eb0f5ff ;  /* 0x3eb0f5ff00077882 */ /* 0x000fe20000000000 */
[----:B------:R-:W-:Y:S01]  /*1b20*/  SHF.R.U32.HI R46, RZ, 0x14, R35 ;  /* 0x00000014ff2e7819 */ /* 0x000fe20000011623 */
[----:B------:R-:W-:Y:S01]  /*1b30*/  UMOV UR8, 0x3b39803f ;  /* 0x3b39803f00087882 */ /* 0x000fe20000000000 */
[----:B------:R-:W-:-:S06]  /*1b40*/  UMOV UR9, 0x3c7abc9e ;  /* 0x3c7abc9e00097882 */ /* 0x000fcc0000000000 */
[----:B------:R-:W-:-:S10]  /*1b50*/  @!P2 DMUL R28, R34, 1.80143985094819840000e+16 ;  /* 0x43500000221ca828 */ /* 0x000fd40000000000 */
[----:B------:R-:W-:Y:S01]  /*1b60*/  @!P2 IMAD.MOV.U32 R22, RZ, RZ, R29 ;  /* 0x000000ffff16a224 */ /* 0x000fe200078e001d */
[----:B------:R-:W-:Y:S01]  /*1b70*/  @!P2 LEA.HI R46, R29, 0xffffffca, RZ, 0xc ;  /* 0xffffffca1d2ea811 */ /* 0x000fe200078f60ff */
[----:B------:R-:W-:-:S03]  /*1b80*/  @!P2 IMAD.MOV.U32 R30, RZ, RZ, R28 ;  /* 0x000000ffff1ea224 */ /* 0x000fc600078e001c */
[----:B------:R-:W-:-:S04]  /*1b90*/  LOP3.LUT R22, R22, 0x800fffff, RZ, 0xc0, !PT ;  /* 0x800fffff16167812 */ /* 0x000fc800078ec0ff */
[----:B------:R-:W-:Y:S01]  /*1ba0*/  LOP3.LUT R31, R22, 0x3ff00000, RZ, 0xfc, !PT ;  /* 0x3ff00000161f7812 */ /* 0x000fe200078efcff */
[----:B------:R-:W-:-:S03]  /*1bb0*/  IMAD.MOV.U32 R22, RZ, RZ, RZ ;  /* 0x000000ffff167224 */ /* 0x000fc600078e00ff */
[----:B------:R-:W-:-:S13]  /*1bc0*/  ISETP.GE.U32.AND P3, PT, R31, 0x3ff6a09f, PT ;  /* 0x3ff6a09f1f00780c */ /* 0x000fda0003f66070 */
[----:B------:R-:W-:-:S05]  /*1bd0*/  @P3 IADD3 R23, PT, PT, R31, -0x100000, RZ ;  /* 0xfff000001f173810 */ /* 0x000fca0007ffe0ff */
[----:B------:R-:W-:-:S06]  /*1be0*/  @P3 IMAD.MOV.U32 R31, RZ, RZ, R23 ;  /* 0x000000ffff1f3224 */ /* 0x000fcc00078e0017 */
[C---:B------:R-:W-:Y:S02]  /*1bf0*/  DADD R32, R30.reuse, 1 ;  /* 0x3ff000001e207429 */ /* 0x040fe40000000000 */
[----:B------:R-:W-:-:S04]  /*1c00*/  DADD R30, R30, -1 ;  /* 0xbff000001e1e7429 */ /* 0x000fc80000000000 */
[----:B------:R-:W0:Y:S02]  /*1c10*/  MUFU.RCP64H R23, R33 ;  /* 0x0000002100177308 */ /* 0x000e240000001800 */
[----:B0-----:R-:W-:-:S08]  /*1c20*/  DFMA R26, -R32, R22, 1 ;  /* 0x3ff00000201a742b */ /* 0x001fd00000000116 */
[----:B------:R-:W-:-:S08]  /*1c30*/  DFMA R26, R26, R26, R26 ;  /* 0x0000001a1a1a722b */ /* 0x000fd0000000001a */
[----:B------:R-:W-:-:S08]  /*1c40*/  DFMA R26, R22, R26, R22 ;  /* 0x0000001a161a722b */ /* 0x000fd00000000016 */
[----:B------:R-:W-:-:S08]  /*1c50*/  DMUL R22, R30, R26 ;  /* 0x0000001a1e167228 */ /* 0x000fd00000000000 */
[----:B------:R-:W-:-:S08]  /*1c60*/  DFMA R22, R30, R26, R22 ;  /* 0x0000001a1e16722b */ /* 0x000fd00000000016 */
[----:B------:R-:W-:Y:S02]  /*1c70*/  DADD R24, R30, -R22 ;  /* 0x000000001e187229 */ /* 0x000fe40000000816 */
[----:B------:R-:W-:-:S06]  /*1c80*/  DMUL R32, R22, R22 ;  /* 0x0000001616207228 */ /* 0x000fcc0000000000 */
[----:B------:R-:W-:-:S08]  /*1c90*/  DADD R24, R24, R24 ;  /* 0x0000000018187229 */ /* 0x000fd00000000018 */
[----:B------:R-:W-:Y:S01]  /*1ca0*/  DFMA R24, R30, -R22, R24 ;  /* 0x800000161e18722b */ /* 0x000fe20000000018 */
[----:B------:R-:W-:Y:S01]  /*1cb0*/  MOV R30, 0x41ad3b5a ;  /* 0x41ad3b5a001e7802 */ /* 0x000fe20000000f00 */
[----:B------:R-:W-:-:S06]  /*1cc0*/  IMAD.MOV.U32 R31, RZ, RZ, 0x3ed0f5d2 ;  /* 0x3ed0f5d2ff1f7424 */ /* 0x000fcc00078e00ff */
[----:B------:R-:W-:Y:S02]  /*1cd0*/  DMUL R24, R26, R24 ;  /* 0x000000181a187228 */ /* 0x000fe40000000000 */
[----:B------:R-:W-:Y:S01]  /*1ce0*/  DFMA R30, R32, UR6, R30 ;  /* 0x00000006201e7c2b */ /* 0x000fe2000800001e */
[----:B------:R-:W-:Y:S01]  /*1cf0*/  UMOV UR6, 0x75488a3f ;  /* 0x75488a3f00067882 */ /* 0x000fe20000000000 */
[----:B------:R-:W-:-:S06]  /*1d00*/  UMOV UR7, 0x3ef3b20a ;  /* 0x3ef3b20a00077882 */ /* 0x000fcc0000000000 */
[----:B------:R-:W-:Y:S01]  /*1d10*/  DFMA R30, R32, R30, UR6 ;  /* 0x00000006201e7e2b */ /* 0x000fe2000800001e */
        /* <DEDUP_REMOVED lines=14> */
[----:B------:R-:W-:-:S08]  /*1e00*/  DFMA R26, R32, R30, UR6 ;  /* 0x00000006201a7e2b */ /* 0x000fd0000800001e */
[----:B------:R-:W-:Y:S01]  /*1e10*/  DADD R28, -R26, UR6 ;  /* 0x000000061a1c7e29 */ /* 0x000fe20008000100 */
[----:B------:R-:W-:Y:S01]  /*1e20*/  UMOV UR6, 0xb9e7b0 ;  /* 0x00b9e7b000067882 */ /* 0x000fe20000000000 */
[----:B------:R-:W-:-:S06]  /*1e30*/  UMOV UR7, 0x3c46a4cb ;  /* 0x3c46a4cb00077882 */ /* 0x000fcc0000000000 */
[----:B------:R-:W-:Y:S02]  /*1e40*/  DFMA R28, R32, R30, R28 ;  /* 0x0000001e201c722b */ /* 0x000fe4000000001c */
[----:B------:R-:W-:Y:S01]  /*1e50*/  DMUL R30, R22, R22 ;  /* 0x00000016161e7228 */ /* 0x000fe20000000000 */
[----:B------:R-:W-:Y:S01]  /*1e60*/  VIADD R33, R25, 0x100000 ;  /* 0x0010000019217836 */ /* 0x000fe20000000000 */
[----:B------:R-:W-:-:S04]  /*1e70*/  MOV R32, R24 ;  /* 0x0000001800207202 */ /* 0x000fc80000000f00 */
[----:B------:R-:W-:Y:S01]  /*1e80*/  DADD R28, R28, -UR6 ;  /* 0x800000061c1c7e29 */ /* 0x000fe20008000000 */
[----:B------:R-:W-:Y:S01]  /*1e90*/  UMOV UR6, 0x80000000 ;  /* 0x8000000000067882 */ /* 0x000fe20000000000 */
[----:B------:R-:W-:Y:S01]  /*1ea0*/  DFMA R34, R22, R22, -R30 ;  /* 0x000000161622722b */ /* 0x000fe2000000081e */
[----:B------:R-:W-:-:S07]  /*1eb0*/  UMOV UR7, 0x43300000 ;  /* 0x4330000000077882 */ /* 0x000fce0000000000 */
[C---:B------:R-:W-:Y:S02]  /*1ec0*/  DFMA R32, R22.reuse, R32, R34 ;  /* 0x000000201620722b */ /* 0x040fe40000000022 */
[----:B------:R-:W-:-:S08]  /*1ed0*/  DMUL R34, R22, R30 ;  /* 0x0000001e16227228 */ /* 0x000fd00000000000 */
[----:B------:R-:W-:-:S08]  /*1ee0*/  DFMA R36, R22, R30, -R34 ;  /* 0x0000001e1624722b */ /* 0x000fd00000000822 */
[----:B------:R-:W-:Y:S02]  /*1ef0*/  DFMA R36, R24, R30, R36 ;  /* 0x0000001e1824722b */ /* 0x000fe40000000024 */
[----:B------:R-:W-:-:S06]  /*1f00*/  DADD R30, R26, R28 ;  /* 0x000000001a1e7229 */ /* 0x000fcc000000001c */
[----:B------:R-:W-:Y:S02]  /*1f10*/  DFMA R32, R22, R32, R36 ;  /* 0x000000201620722b */ /* 0x000fe40000000024 */
[----:B------:R-:W-:-:S08]  /*1f20*/  DADD R36, R26, -R30 ;  /* 0x000000001a247229 */ /* 0x000fd0000000081e */
[----:B------:R-:W-:Y:S02]  /*1f30*/  DADD R36, R28, R36 ;  /* 0x000000001c247229 */ /* 0x000fe40000000024 */
[----:B------:R-:W-:-:S08]  /*1f40*/  DMUL R28, R30, R34 ;  /* 0x000000221e1c7228 */ /* 0x000fd00000000000 */
[----:B------:R-:W-:-:S08]  /*1f50*/  DFMA R26, R30, R34, -R28 ;  /* 0x000000221e1a722b */ /* 0x000fd0000000081c */
[----:B------:R-:W-:-:S08]  /*1f60*/  DFMA R26, R30, R32, R26 ;  /* 0x000000201e1a722b */ /* 0x000fd0000000001a */
[----:B------:R-:W-:-:S08]  /*1f70*/  DFMA R36, R36, R34, R26 ;  /* 0x000000222424722b */ /* 0x000fd0000000001a */
[----:B------:R-:W-:-:S08]  /*1f80*/  DADD R30, R28, R36 ;  /* 0x000000001c1e7229 */ /* 0x000fd00000000024 */
[--C-:B------:R-:W-:Y:S02]  /*1f90*/  DADD R26, R22, R30.reuse ;  /* 0x00000000161a7229 */ /* 0x100fe4000000001e */
[----:B------:R-:W-:-:S06]  /*1fa0*/  DADD R28, R28, -R30 ;  /* 0x000000001c1c7229 */ /* 0x000fcc000000081e */
[----:B------:R-:W-:Y:S02]  /*1fb0*/  DADD R22, R22, -R26 ;  /* 0x0000000016167229 */ /* 0x000fe4000000081a */
[----:B------:R-:W-:-:S06]  /*1fc0*/  DADD R28, R36, R28 ;  /* 0x00000000241c7229 */ /* 0x000fcc000000001c */
[----:B------:R-:W-:-:S08]  /*1fd0*/  DADD R22, R30, R22 ;  /* 0x000000001e167229 */ /* 0x000fd00000000016 */
[----:B------:R-:W-:Y:S01]  /*1fe0*/  DADD R22, R28, R22 ;  /* 0x000000001c167229 */ /* 0x000fe20000000016 */
[C---:B------:R-:W-:Y:S02]  /*1ff0*/  VIADD R28, R46.reuse, 0xfffffc01 ;  /* 0xfffffc012e1c7836 */ /* 0x040fe40000000000 */
[----:B------:R-:W-:-:S05]  /*2000*/  @P3 VIADD R28, R46, 0xfffffc02 ;  /* 0xfffffc022e1c3836 */ /* 0x000fca0000000000 */
[----:B------:R-:W-:Y:S01]  /*2010*/  DADD R30, R24, R22 ;  /* 0x00000000181e7229 */ /* 0x000fe20000000016 */
[----:B------:R-:W-:Y:S01]  /*2020*/  HFMA2 R25, -RZ, RZ, 3.59375, 0 ;  /* 0x43300000ff197431 */ /* 0x000fe200000001ff */
[----:B------:R-:W-:-:S06]  /*2030*/  LOP3.LUT R24, R28, 0x80000000, RZ, 0x3c, !PT ;  /* 0x800000001c187812 */ /* 0x000fcc00078e3cff */
[----:B------:R-:W-:Y:S02]  /*2040*/  DADD R28, R26, R30 ;  /* 0x000000001a1c7229 */ /* 0x000fe4000000001e */
[----:B------:R-:W-:Y:S01]  /*2050*/  DADD R24, R24, -UR6 ;  /* 0x8000000618187e29 */ /* 0x000fe20008000000 */
[----:B------:R-:W-:Y:S01]  /*2060*/  UMOV UR6, 0xfefa39ef ;  /* 0xfefa39ef00067882 */ /* 0x000fe20000000000 */
[----:B------:R-:W-:-:S04]  /*2070*/  UMOV UR7, 0x3fe62e42 ;  /* 0x3fe62e4200077882 */ /* 0x000fc80000000000 */
[--C-:B------:R-:W-:Y:S02]  /*2080*/  DADD R32, R26, -R28.reuse ;  /* 0x000000001a207229 */ /* 0x100fe4000000081c */
[----:B------:R-:W-:-:S06]  /*2090*/  DFMA R22, R24, UR6, R28 ;  /* 0x0000000618167c2b */ /* 0x000fcc000800001c */
[----:B------:R-:W-:Y:S02]  /*20a0*/  DADD R32, R30, R32 ;  /* 0x000000001e207229 */ /* 0x000fe40000000020 */
[----:B------:R-:W-:Y:S01]  /*20b0*/  DFMA R26, R24, -UR6, R22 ;  /* 0x80000006181a7c2b */ /* 0x000fe20008000016 */
[----:B------:R-:W-:Y:S01]  /*20c0*/  LOP3.LUT R31, R45, 0xff0fffff, RZ, 0xc0, !PT ;  /* 0xff0fffff2d1f7812 */ /* 0x000fe200078ec0ff */
[----:B------:R-:W-:-:S06]  /*20d0*/  IMAD.MOV.U32 R30, RZ, RZ, R44 ;  /* 0x000000ffff1e7224 */ /* 0x000fcc00078e002c */
[----:B------:R-:W-:-:S08]  /*20e0*/  DADD R26, -R28, R26 ;  /* 0x000000001c1a7229 */ /* 0x000fd0000000011a */
[----:B------:R-:W-:-:S08]  /*20f0*/  DADD R26, R32, -R26 ;  /* 0x00000000201a7229 */ /* 0x000fd0000000081a */
[----:B------:R-:W-:Y:S01]  /*2100*/  DFMA R24, R24, UR8, R26 ;  /* 0x0000000818187c2b */ /* 0x000fe2000800001a */
[----:B------:R-:W-:-:S05]  /*2110*/  IMAD.SHL.U32 R26, R45, 0x2, RZ ;  /* 0x000000022d1a7824 */ /* 0x000fca00078e00ff */
[----:B------:R-:W-:Y:S02]  /*2120*/  ISETP.GT.U32.AND P2, PT, R26, -0x2000001, PT ;  /* 0xfdffffff1a00780c */ /* 0x000fe40003f44070 */
[----:B------:R-:W-:Y:S02]  /*2130*/  DADD R26, R22, R24 ;  /* 0x00000000161a7229 */ /* 0x000fe40000000018 */
[----:B------:R-:W-:-:S06]  /*2140*/  SEL R31, R31, R45, P2 ;  /* 0x0000002d1f1f7207 */ /* 0x000fcc0001000000 */
[----:B------:R-:W-:Y:S02]  /*2150*/  DADD R22, R22, -R26 ;  /* 0x0000000016167229 */ /* 0x000fe4000000081a */
[----:B------:R-:W-:-:S06]  /*2160*/  DMUL R32, R26, R30 ;  /* 0x0000001e1a207228 */ /* 0x000fcc0000000000 */
[----:B------:R-:W-:Y:S02]  /*2170*/  DADD R22, R24, R22 ;  /* 0x0000000018167229 */ /* 0x000fe40000000016 */
[----:B------:R-:W-:-:S08]  /*2180*/  DFMA R26, R26, R30, -R32 ;  /* 0x0000001e1a1a722b */ /* 0x000fd00000000820 */
[----:B------:R-:W-:Y:S01]  /*2190*/  DFMA R30, R22, R30, R26 ;  /* 0x0000001e161e722b */ /* 0x000fe2000000001a */
[----:B------:R-:W-:Y:S01]  /*21a0*/  MOV R22, 0x652b82fe ;  /* 0x652b82fe00167802 */ /* 0x000fe20000000f00 */
[----:B------:R-:W-:-:S06]  /*21b0*/  IMAD.MOV.U32 R23, RZ, RZ, 0x3ff71547 ;  /* 0x3ff71547ff177424 */ /* 0x000fcc00078e00ff */
[----:B------:R-:W-:-:S08]  /*21c0*/  DADD R24, R32, R30 ;  /* 0x0000000020187229 */ /* 0x000fd0000000001e */
[----:B------:R-:W-:Y:S02]  /*21d0*/  DFMA R22, R24, R22, 6.75539944105574400000e+15 ;  /* 0x433800001816742b */ /* 0x000fe40000000016 */
[----:B------:R-:W-:Y:S01]  /*21e0*/  FSETP.GEU.AND P2, PT, |R25|, 4.1917929649353027344, PT ;  /* 0x4086232b1900780b */ /* 0x000fe20003f4e200 */
[----:B------:R-:W-:-:S05]  /*21f0*/  DADD R32, R32, -R24 ;  /* 0x0000000020207229 */ /* 0x000fca0000000818 */
[----:B------:R-:W-:-:S03]  /*2200*/  DADD R26, R22, -6.75539944105574400000e+15 ;  /* 0xc3380000161a7429 */ /* 0x000fc60000000000 */
[----:B------:R-:W-:-:S05]  /*2210*/  DADD R30, R30, R32 ;  /* 0x000000001e1e7229 */ /* 0x000fca0000000020 */
[----:B------:R-:W-:Y:S01]  /*2220*/  DFMA R28, R26, -UR6, R24 ;  /* 0x800000061a1c7c2b */ /* 0x000fe20008000018 */
[----:B------:R-:W-:Y:S01]  /*2230*/  UMOV UR6, 0x3b39803f ;  /* 0x3b39803f00067882 */ /* 0x000fe20000000000 */
[----:B------:R-:W-:-:S06]  /*2240*/  UMOV UR7, 0x3c7abc9e ;  /* 0x3c7abc9e00077882 */ /* 0x000fcc0000000000 */
[----:B------:R-:W-:Y:S01]  /*2250*/  DFMA R28, R26, -UR6, R28 ;  /* 0x800000061a1c7c2b */ /* 0x000fe2000800001c */
[----:B------:R-:W-:Y:S01]  /*2260*/  UMOV UR6, 0x69ce2bdf ;  /* 0x69ce2bdf00067882 */ /* 0x000fe20000000000 */
[----:B------:R-:W-:Y:S01]  /*2270*/  IMAD.MOV.U32 R26, RZ, RZ, -0x35dec16 ;  /* 0xfca213eaff1a7424 */ /* 0x000fe200078e00ff */
[----:B------:R-:W-:Y:S01]  /*2280*/  MOV R27, 0x3e928af3 ;  /* 0x3e928af3001b7802 */ /* 0x000fe20000000f00 */
[----:B------:R-:W-:-:S05]  /*2290*/  UMOV UR7, 0x3e5ade15 ;  /* 0x3e5ade1500077882 */ /* 0x000fca0000000000 */
        /* <DEDUP_REMOVED lines=25> */
[----:B------:R-:W-:-:S08]  /*2430*/  DFMA R26, R28, R26, 1 ;  /* 0x3ff000001c1a742b */ /* 0x000fd0000000001a */
[----:B------:R-:W-:-:S10]  /*2440*/  DFMA R26, R28, R26, 1 ;  /* 0x3ff000001c1a742b */ /* 0x000fd4000000001a */
[----:B------:R-:W-:Y:S02]  /*2450*/  IMAD R29, R22, 0x100000, R27 ;  /* 0x00100000161d7824 */ /* 0x000fe400078e021b */
[----:B------:R-:W-:Y:S01]  /*2460*/  IMAD.MOV.U32 R28, RZ, RZ, R26 ;  /* 0x000000ffff1c7224 */ /* 0x000fe200078e001a */
[----:B------:R-:W-:Y:S06]  /*2470*/  @!P2 BRA `(.L_x_31) ;  /* 0x000000000030a947 */ /* 0x000fec0003800000 */
[----:B------:R-:W-:Y:S01]  /*2480*/  FSETP.GEU.AND P3, PT, |R25|, 4.2275390625, PT ;  /* 0x408748001900780b */ /* 0x000fe20003f6e200 */
[C---:B------:R-:W-:Y:S02]  /*2490*/  DADD R28, R24.reuse, +INF ;  /* 0x7ff00000181c7429 */ /* 0x040fe40000000000 */
[----:B------:R-:W-:-:S08]  /*24a0*/  DSETP.GEU.AND P2, PT, R24, RZ, PT ;  /* 0x000000ff1800722a */ /* 0x000fd00003f4e000 */
[----:B------:R-:W-:Y:S02]  /*24b0*/  FSEL R28, R28, RZ, P2 ;  /* 0x000000ff1c1c7208 */ /* 0x000fe40001000000 */
[----:B------:R-:W-:Y:S02]  /*24c0*/  @!P3 LEA.HI R23, R22, R22, RZ, 0x1 ;  /* 0x000000161617b211 */ /* 0x000fe400078f08ff */
[----:B------:R-:W-:Y:S02]  /*24d0*/  FSEL R29, R29, RZ, P2 ;  /* 0x000000ff1d1d7208 */ /* 0x000fe40001000000 */
[----:B------:R-:W-:-:S04]  /*24e0*/  @!P3 SHF.R.S32.HI R23, RZ, 0x1, R23 ;  /* 0x00000001ff17b819 */ /* 0x000fc80000011417 */
[----:B------:R-:W-:Y:S01]  /*24f0*/  @!P3 IADD3 R22, PT, PT, R22, -R23, RZ ;  /* 0x800000171616b210 */ /* 0x000fe20007ffe0ff */
[----:B------:R-:W-:-:S03]  /*2500*/  @!P3 IMAD R27, R23, 0x100000, R27 ;  /* 0x00100000171bb824 */ /* 0x000fc600078e021b */
[----:B------:R-:W-:Y:S01]  /*2510*/  @!P3 LEA R23, R22, 0x3ff00000, 0x14 ;  /* 0x3ff000001617b811 */ /* 0x000fe200078ea0ff */
[----:B------:R-:W-:-:S06]  /*2520*/  @!P3 IMAD.MOV.U32 R22, RZ, RZ, RZ ;  /* 0x000000ffff16b224 */ /* 0x000fcc00078e00ff */
[----:B------:R-:W-:-:S11]  /*2530*/  @!P3 DMUL R28, R26, R22 ;  /* 0x000000161a1cb228 */ /* 0x000fd60000000000 */
.L_x_31:
[----:B------:R-:W-:Y:S01]  /*2540*/  DFMA R30, R30, R28, R28 ;  /* 0x0000001c1e1e722b */ /* 0x000fe2000000001c */
[----:B------:R-:W-:Y:S01]  /*2550*/  MOV R22, R0 ;  /* 0x0000000000167202 */ /* 0x000fe20000000f00 */
[----:B------:R-:W-:Y:S01]  /*2560*/  DSETP.NEU.AND P2, PT, |R28|, +INF , PT ;  /* 0x7ff000001c00742a */ /* 0x000fe20003f4d200 */
[----:B------:R-:W-:-:S07]  /*2570*/  IMAD.MOV.U32 R23, RZ, RZ, 0x0 ;  /* 0x00000000ff177424 */ /* 0x000fce00078e00ff */
[----:B------:R-:W-:Y:S02]  /*2580*/  FSEL R25, R28, R30, !P2 ;  /* 0x0000001e1c197208 */ /* 0x000fe40005000000 */
[----:B------:R-:W-:Y:S01]  /*2590*/  FSEL R28, R29, R31, !P2 ;  /* 0x0000001f1d1c7208 */ /* 0x000fe20005000000 */
[----:B------:R-:W-:Y:S06]  /*25a0*/  RET.REL.NODEC R22 `(_Z19calcForces_intraboxPfS_PiS0_S_) ;  /* 0xffffffd816947950 */ /* 0x000fec0003c3ffff */
.L_x_32:
        /* <DEDUP_REMOVED lines=13> */
.L_x_41:


//--------------------- .text._Z11vv_update_vPfS_S_ --------------------------
	.section	.text._Z11vv_update_vPfS_S_,"ax",@progbits
	.align	128
        .global         _Z11vv_update_vPfS_S_
        .type           _Z11vv_update_vPfS_S_,@function
        .size           _Z11vv_update_vPfS_S_,(.L_x_44 - _Z11vv_update_vPfS_S_)
        .other          _Z11vv_update_vPfS_S_,@"STO_CUDA_ENTRY STV_DEFAULT"
_Z11vv_update_vPfS_S_:
.text._Z11vv_update_vPfS_S_:
[----:B------:R-:W-:Y:S01]  /*0000*/  LDC R1, c[0x0][0x37c] ;  /* 0x0000df00ff017b82 */ /* 0x000fe20000000800 */
[----:B------:R-:W0:Y:S07]  /*0010*/  S2R R7, SR_CTAID.X ;  /* 0x0000000000077919 */ /* 0x000e2e0000002500 */
[----:B------:R-:W0:Y:S01]  /*0020*/  LDC.64 R4, c[0x0][0x380] ;  /* 0x0000e000ff047b82 */ /* 0x000e220000000a00 */
[----:B------:R-:W1:Y:S07]  /*0030*/  LDCU.64 UR4, c[0x0][0x358] ;  /* 0x00006b00ff0477ac */ /* 0x000e6e0008000a00 */
[----:B------:R-:W2:Y:S01]  /*0040*/  LDC.64 R2, c[0x0][0x390] ;  /* 0x0000e400ff027b82 */ /* 0x000ea20000000a00 */
[----:B0-----:R-:W-:-:S04]  /*0050*/  IMAD.WIDE.U32 R4, R7, 0x4, R4 ;  /* 0x0000000407047825 */ /* 0x001fc800078e0004 */
[----:B--2---:R-:W-:Y:S02]  /*0060*/  IMAD.WIDE.U32 R2, R7, 0x4, R2 ;  /* 0x0000000407027825 */ /* 0x004fe400078e0002 */
[----:B-1----:R-:W2:Y:S04]  /*0070*/  LDG.E R5, desc[UR4][R4.64] ;  /* 0x0000000404057981 */ /* 0x002ea8000c1e1900 */
[----:B------:R-:W2:Y:S02]  /*0080*/  LDG.E R0, desc[UR4][R2.64] ;  /* 0x0000000402007981 */ /* 0x000ea4000c1e1900 */
[----:B--2---:R-:W-:-:S05]  /*0090*/  FFMA R7, R5, 0.0020000000949949026108, R0 ;  /* 0x3b03126f05077823 */ /* 0x004fca0000000000 */
[----:B------:R-:W-:Y:S01]  /*00a0*/  STG.E desc[UR4][R2.64], R7 ;  /* 0x0000000702007986 */ /* 0x000fe2000c101904 */
[----:B------:R-:W-:Y:S05]  /*00b0*/  EXIT ;  /* 0x000000000000794d */ /* 0x000fea0003800000 */
.L_x_33:
        /* <DEDUP_REMOVED lines=12> */
.L_x_44:


//--------------------- .text._Z11vv_update_rPfS_S_ --------------------------
	.section	.text._Z11vv_update_rPfS_S_,"ax",@progbits
	.align	128
        .global         _Z11vv_update_rPfS_S_
        .type           _Z11vv_update_rPfS_S_,@function
        .size           _Z11vv_update_rPfS_S_,(.L_x_45 - _Z11vv_update_rPfS_S_)
        .other          _Z11vv_update_rPfS_S_,@"STO_CUDA_ENTRY STV_DEFAULT"
_Z11vv_update_rPfS_S_:
.text._Z11vv_update_rPfS_S_:
[----:B------:R-:W-:Y:S01]  /*0000*/  LDC R1, c[0x0][0x37c] ;  /* 0x0000df00ff017b82 */ /* 0x000fe20000000800 */
[----:B------:R-:W0:Y:S07]  /*0010*/  S2R R9, SR_CTAID.X ;  /* 0x0000000000097919 */ /* 0x000e2e0000002500 */
[----:B------:R-:W0:Y:S01]  /*0020*/  LDC.64 R4, c[0x0][0x380] ;  /* 0x0000e000ff047b82 */ /* 0x000e220000000a00 */
[----:B------:R-:W1:Y:S07]  /*0030*/  LDCU.64 UR4, c[0x0][0x358] ;  /* 0x00006b00ff0477ac */ /* 0x000e6e0008000a00 */
[----:B------:R-:W2:Y:S08]  /*0040*/  LDC.64 R2, c[0x0][0x388] ;  /* 0x0000e200ff027b82 */ /* 0x000eb00000000a00 */
[----:B------:R-:W3:Y:S01]  /*0050*/  LDC.64 R6, c[0x0][0x390] ;  /* 0x0000e400ff067b82 */ /* 0x000ee20000000a00 */
[----:B0-----:R-:W-:-:S04]  /*0060*/  IMAD.WIDE.U32 R4, R9, 0x4, R4 ;  /* 0x0000000409047825 */ /* 0x001fc800078e0004 */
[C---:B--2---:R-:W-:Y:S02]  /*0070*/  IMAD.WIDE.U32 R2, R9.reuse, 0x4, R2 ;  /* 0x0000000409027825 */ /* 0x044fe400078e0002 */
[----:B-1----:R-:W2:Y:S02]  /*0080*/  LDG.E R5, desc[UR4][R4.64] ;  /* 0x0000000404057981 */ /* 0x002ea4000c1e1900 */
[----:B---3--:R-:W-:Y:S02]  /*0090*/  IMAD.WIDE.U32 R6, R9, 0x4, R6 ;  /* 0x0000000409067825 */ /* 0x008fe400078e0006 */
[----:B------:R-:W2:Y:S04]  /*00a0*/  LDG.E R0, desc[UR4][R2.64] ;  /* 0x0000000402007981 */ /* 0x000ea8000c1e1900 */
[----:B------:R-:W3:Y:S01]  /*00b0*/  LDG.E R7, desc[UR4][R6.64] ;  /* 0x0000000406077981 */ /* 0x000ee2000c1e1900 */
[----:B--2---:R-:W-:-:S04]  /*00c0*/  FFMA R0, R5, 0.0020000000949949026108, R0 ;  /* 0x3b03126f05007823 */ /* 0x004fc80000000000 */
[----:B---3--:R-:W-:-:S05]  /*00d0*/  FFMA R0, R7, 0.0040000001899898052216, R0 ;  /* 0x3b83126f07007823 */ /* 0x008fca0000000000 */
[C---:B------:R-:W-:Y:S01]  /*00e0*/  FSETP.GEU.AND P0, PT, |R0|.reuse, 1.2000000476837158203, PT ;  /* 0x3f99999a0000780b */ /* 0x040fe20003f0e200 */
[----:B------:R-:W-:-:S12]  /*00f0*/  FADD R9, |R0|, -RZ ;  /* 0x800000ff00097221 */ /* 0x000fd80000000200 */
[----:B------:R-:W-:Y:S05]  /*0100*/  @!P0 BRA `(.L_x_34) ;  /* 0x0000000000bc8947 */ /* 0x000fea0003800000 */
[----:B------:R-:W-:-:S13]  /*0110*/  FSETP.GTU.AND P0, PT, R9, 10066330, PT ;  /* 0x4b19999a0900780b */ /* 0x000fda0003f0c000 */
[----:B------:R-:W-:Y:S05]  /*0120*/  @P0 BRA `(.L_x_35) ;  /* 0x0000000000540947 */ /* 0x000fea0003800000 */
[----:B------:R-:W-:-:S06]  /*0130*/  FMUL R4, R9, 0.8333333134651184082 ;  /* 0x3f55555509047820 */ /* 0x000fcc0000400000 */
[----:B------:R-:W0:Y:S02]  /*0140*/  FRND.TRUNC R4, R4 ;  /* 0x0000000400047307 */ /* 0x000e24000020d000 */
[----:B0-----:R-:W-:-:S05]  /*0150*/  FFMA R6, R4, -1.2000000476837158203, R9 ;  /* 0xbf99999a04067823 */ /* 0x001fca0000000009 */
[----:B------:R-:W-:-:S13]  /*0160*/  ISETP.GE.U32.AND P0, PT, R6, 0x3f99999a, PT ;  /* 0x3f99999a0600780c */ /* 0x000fda0003f06070 */
[----:B------:R-:W-:Y:S05]  /*0170*/  @!P0 BRA `(.L_x_36) ;  /* 0x0000000000388947 */ /* 0x000fea0003800000 */
[----:B------:R-:W-:-:S04]  /*0180*/  ISETP.GE.U32.AND P0, PT, R6, -0x7fffffff, PT ;  /* 0x800000010600780c */ /* 0x000fc80003f06070 */
[----:B------:R-:W-:-:S09]  /*0190*/  FSETP.GEU.OR P1, PT, R6, -1.2000000476837158203, !P0 ;  /* 0xbf99999a0600780b */ /* 0x000fd2000472e400 */
[----:B------:R-:W-:-:S04]  /*01a0*/  @P0 FADD R5, R4, -1 ;  /* 0xbf80000004050421 */ /* 0x000fc80000000000 */
[----:B------:R-:W-:-:S05]  /*01b0*/  @!P1 FADD R5, R5, -1 ;  /* 0xbf80000005059421 */ /* 0x000fca0000000000 */
[----:B------:R-:W-:Y:S01]  /*01c0*/  @P0 MOV R4, R5 ;  /* 0x0000000500040202 */ /* 0x000fe20000000f00 */
[----:B------:R-:W-:Y:S06]  /*01d0*/  @P0 BRA `(.L_x_36) ;  /* 0x0000000000200947 */ /* 0x000fec0003800000 */
[----:B------:R-:W-:Y:S01]  /*01e0*/  FSETP.GE.AND P0, PT, R6, 2.4000000953674316406, PT ;  /* 0x4019999a0600780b */ /* 0x000fe20003f06000 */
[----:B------:R-:W-:-:S12]  /*01f0*/  FADD R4, R4, 1 ;  /* 0x3f80000004047421 */ /* 0x000fd80000000000 */
[----:B------:R-:W-:-:S05]  /*0200*/  @P0 MOV R5, 0x3f99999a ;  /* 0x3f99999a00050802 */ /* 0x000fca0000000f00 */
[----:B------:R-:W-:-:S05]  /*0210*/  @P0 FFMA R5, R5, -3, R6 ;  /* 0xc040000005050823 */ /* 0x000fca0000000006 */
[----:B------:R-:W-:Y:S01]  /*0220*/  FSETP.GE.AND P1, PT, R5, RZ, P0 ;  /* 0x000000ff0500720b */ /* 0x000fe20000726000 */
[----:B------:R-:W-:-:S12]  /*0230*/  @P0 FADD R5, R4, 1 ;  /* 0x3f80000004050421 */ /* 0x000fd80000000000 */
[----:B------:R-:W-:-:S05]  /*0240*/  @P1 FADD R5, R5, 1 ;  /* 0x3f80000005051421 */ /* 0x000fca0000000000 */
[----:B------:R-:W-:-:S07]  /*0250*/  @P0 MOV R4, R5 ;  /* 0x0000000500040202 */ /* 0x000fce0000000f00 */
.L_x_36:
[----:B------:R-:W-:Y:S01]  /*0260*/  FFMA R9, R4, -1.2000000476837158203, R9 ;  /* 0xbf99999a04097823 */ /* 0x000fe20000000009 */
[----:B------:R-:W-:Y:S06]  /*0270*/  BRA `(.L_x_34) ;  /* 0x0000000000607947 */ /* 0x000fec0003800000 */
.L_x_35:
[C---:B------:R-:W-:Y:S02]  /*0280*/  LOP3.LUT R4, R9.reuse, 0xff800000, RZ, 0xc0, !PT ;  /* 0xff80000009047812 */ /* 0x040fe400078ec0ff */
[C---:B------:R-:W-:Y:S02]  /*0290*/  ISETP.GT.U32.AND P0, PT, R9.reuse, 0x7f7fffff, PT ;  /* 0x7f7fffff0900780c */ /* 0x040fe40003f04070 */
[----:B------:R-:W-:Y:S02]  /*02a0*/  IADD3 R5, PT, PT, R4, -0x3f800000, RZ ;  /* 0xc080000004057810 */ /* 0x000fe40007ffe0ff */
[----:B------:R-:W-:Y:S02]  /*02b0*/  LOP3.LUT R4, R9, 0x7fffff, RZ, 0xc0, !PT ;  /* 0x007fffff09047812 */ /* 0x000fe400078ec0ff */
[----:B------:R-:W-:Y:S02]  /*02c0*/  ISETP.NE.AND P1, PT, R5, RZ, PT ;  /* 0x000000ff0500720c */ /* 0x000fe40003f25270 */
[----:B------:R-:W-:-:S02]  /*02d0*/  MOV R9, 0x7fffffff ;  /* 0x7fffffff00097802 */ /* 0x000fc40000000f00 */
[----:B------:R-:W-:Y:S02]  /*02e0*/  LOP3.LUT R4, R4, 0x3f800000, RZ, 0xfc, !PT ;  /* 0x3f80000004047812 */ /* 0x000fe400078efcff */
[----:B------:R-:W-:-:S07]  /*02f0*/  FSEL R9, R9, 8388608, P0 ;  /* 0x4b00000009097808 */ /* 0x000fce0000000000 */
[----:B------:R-:W-:Y:S05]  /*0300*/  @!P1 BRA `(.L_x_37) ;  /* 0x0000000000349947 */ /* 0x000fea0003800000 */
.L_x_38:
[----:B------:R-:W-:-:S04]  /*0310*/  VIMNMX.U32 R6, PT, PT, R5, 0xb800000, PT ;  /* 0x0b80000005067848 */ /* 0x000fc80003fe0000 */
[C---:B------:R-:W-:Y:S02]  /*0320*/  IADD3 R4, PT, PT, R6.reuse, R4, RZ ;  /* 0x0000000406047210 */ /* 0x040fe40007ffe0ff */
[----:B------:R-:W-:-:S03]  /*0330*/  IADD3 R5, PT, PT, -R6, R5, RZ ;  /* 0x0000000506057210 */ /* 0x000fc60007ffe1ff */
[----:B------:R-:W-:Y:S01]  /*0340*/  FMUL R7, R4, 0.8333333134651184082 ;  /* 0x3f55555504077820 */ /* 0x000fe20000400000 */
[----:B------:R-:W-:-:S03]  /*0350*/  ISETP.NE.AND P1, PT, R5, RZ, PT ;  /* 0x000000ff0500720c */ /* 0x000fc60003f25270 */
[----:B------:R-:W-:-:S04]  /*0360*/  FFMA R8, R7, -1.2000000476837158203, R4 ;  /* 0xbf99999a07087823 */ /* 0x000fc80000000004 */
[----:B------:R-:W-:-:S04]  /*0370*/  FFMA R7, R8, 0.8333333134651184082, R7 ;  /* 0x3f55555508077823 */ /* 0x000fc80000000007 */
[----:B------:R-:W-:-:S04]  /*0380*/  FFMA R8, R7, -1.2000000476837158203, R4 ;  /* 0xbf99999a07087823 */ /* 0x000fc80000000004 */
[----:B------:R-:W-:-:S04]  /*0390*/  FFMA.RZ R8, R8, 0.8333333134651184082, R7 ;  /* 0x3f55555508087823 */ /* 0x000fc8000000c007 */
[----:B------:R-:W0:Y:S02]  /*03a0*/  FRND.TRUNC R7, R8 ;  /* 0x0000000800077307 */ /* 0x000e24000020d000 */
[----:B0-----:R-:W-:-:S05]  /*03b0*/  FFMA R4, R7, -1.2000000476837158203, R4 ;  /* 0xbf99999a07047823 */ /* 0x001fca0000000004 */
[----:B------:R-:W-:-:S13]  /*03c0*/  ISETP.NE.AND P0, PT, R4, RZ, PT ;  /* 0x000000ff0400720c */ /* 0x000fda0003f05270 */
[----:B------:R-:W-:Y:S05]  /*03d0*/  @P0 BRA P1, `(.L_x_38) ;  /* 0xfffffffc00cc0947 */ /* 0x000fea000083ffff */
.L_x_37:
[----:B------:R-:W-:-:S04]  /*03e0*/  FMUL R4, R4, 1.1920928955078125e-07 ;  /* 0x3400000004047820 */ /* 0x000fc80000400000 */
[----:B------:R-:W-:-:S07]  /*03f0*/  FMUL R9, R9, R4 ;  /* 0x0000000409097220 */ /* 0x000fce0000400000 */
.L_x_34:
[C---:B------:R-:W-:Y:S02]  /*0400*/  FSETP.NAN.AND P0, PT, |R9|.reuse, |R9|, PT ;  /* 0x400000090900720b */ /* 0x040fe40003f08200 */
[----:B------:R-:W-:-:S04]  /*0410*/  LOP3.LUT R0, R9, 0x80000000, R0, 0xb8, !PT ;  /* 0x8000000009007812 */ /* 0x000fc800078eb800 */
[----:B------:R-:W-:-:S05]  /*0420*/  FSEL R9, R9, R0, P0 ;  /* 0x0000000009097208 */ /* 0x000fca0000000000 */
[----:B------:R-:W-:Y:S01]  /*0430*/  STG.E desc[UR4][R2.64], R9 ;  /* 0x0000000902007986 */ /* 0x000fe2000c101904 */
[----:B------:R-:W-:Y:S05]  /*0440*/  EXIT ;  /* 0x000000000000794d */ /* 0x000fea0003800000 */
.L_x_39:
        /* <DEDUP_REMOVED lines=11> */
.L_x_45:


//--------------------- .nv.shared._Z14update_BoxpairPfS_PiS0_ --------------------------
	.section	.nv.shared._Z14update_BoxpairPfS_PiS0_,"aw",@nobits
	.sectionflags	@""
	.align	16
	.zero		1024


//--------------------- .nv.shared.reserved.0     --------------------------
	.section	.nv.shared.reserved.0,"aw",@nobits
	.weak		__nv_reservedSMEM_offset_0_alias
	.size		__nv_reservedSMEM_offset_0_alias, 0, 64
	.other		__nv_reservedSMEM_offset_0_alias,@"STO_CUDA_RESERVED_SHARED STV_DEFAULT"
__nv_reservedSMEM_offset_0_alias:
	.zero		0
	.zero		64


//--------------------- .nv.shared._Z19calcForces_intraboxPfS_PiS0_S_ --------------------------
	.section	.nv.shared._Z19calcForces_intraboxPfS_PiS0_S_,"aw",@nobits
	.sectionflags	@""
	.align	16
	.zero		1024


//--------------------- .nv.shared._Z11vv_update_vPfS_S_ --------------------------
	.section	.nv.shared._Z11vv_update_vPfS_S_,"aw",@nobits
	.sectionflags	@""
	.align	16
	.zero		1024


//--------------------- .nv.shared._Z11vv_update_rPfS_S_ --------------------------
	.section	.nv.shared._Z11vv_update_rPfS_S_,"aw",@nobits
	.sectionflags	@""
	.align	16
	.zero		1024


//--------------------- .nv.constant0._Z14update_BoxpairPfS_PiS0_ --------------------------
	.section	.nv.constant0._Z14update_BoxpairPfS_PiS0_,"a",@progbits
	.sectionflags	@""
	.align	4
.nv.constant0._Z14update_BoxpairPfS_PiS0_:
	.zero		928


//--------------------- .nv.constant0._Z19calcForces_intraboxPfS_PiS0_S_ --------------------------
	.section	.nv.constant0._Z19calcForces_intraboxPfS_PiS0_S_,"a",@progbits
	.sectionflags	@""
	.align	4
.nv.constant0._Z19calcForces_intraboxPfS_PiS0_S_:
	.zero		936


//--------------------- .nv.constant0._Z11vv_update_vPfS_S_ --------------------------
	.section	.nv.constant0._Z11vv_update_vPfS_S_,"a",@progbits
	.sectionflags	@""
	.align	4
.nv.constant0._Z11vv_update_vPfS_S_:
	.zero		920


//--------------------- .nv.constant0._Z11vv_update_rPfS_S_ --------------------------
	.section	.nv.constant0._Z11vv_update_rPfS_S_,"a",@progbits
	.sectionflags	@""
	.align	4
.nv.constant0._Z11vv_update_rPfS_S_:
	.zero		920


//--------------------- SYMBOLS --------------------------

	.type		.nv.reservedSmem.offset0,@object
	.size		.nv.reservedSmem.offset0,0x4
	.type		.nv.reservedSmem.cap,@object
	.size		.nv.reservedSmem.cap,0x4
